// auto-generated by cutlass_sweep.gemm — config: {"arch": "sm_90", "cluster_m": 1, "cluster_n": 2, "dtype": "e5m2", "stages": 5, "tile_k": 128, "tile_m": 256, "tile_n": 64}
#include "cutlass/cutlass.h"
#include "cutlass/gemm/collective/collective_builder.hpp"
#include "cutlass/gemm/device/gemm_universal_adapter.h"
#include "cutlass/gemm/kernel/gemm_universal.hpp"
#include "cutlass/epilogue/collective/collective_builder.hpp"

using ElemA = cutlass::float_e5m2_t;
using ElemB = cutlass::float_e5m2_t;
using ElemCD = cutlass::float_e5m2_t;
using Acc  = float;
using TileShape    = cute::Shape<cute::_256, cute::_64, cute::_128>;
using ClusterShape = cute::Shape<cute::_1, cute::_2, cute::_1>;

using CollectiveEpilogue = typename cutlass::epilogue::collective::CollectiveBuilder<
    cutlass::arch::Sm90, cutlass::arch::OpClassTensorOp,
    TileShape, ClusterShape,
    cutlass::epilogue::collective::EpilogueTileAuto,
    Acc, Acc,
    ElemCD, cutlass::layout::RowMajor, 128 / cutlass::sizeof_bits<ElemCD>::value,
    ElemCD, cutlass::layout::RowMajor, 128 / cutlass::sizeof_bits<ElemCD>::value,
    cutlass::epilogue::collective::EpilogueScheduleAuto
  >::CollectiveOp;

using CollectiveMainloop = typename cutlass::gemm::collective::CollectiveBuilder<
    cutlass::arch::Sm90, cutlass::arch::OpClassTensorOp,
    ElemA, cutlass::layout::RowMajor, 128 / cutlass::sizeof_bits<ElemA>::value,
    ElemB, cutlass::layout::ColumnMajor, 128 / cutlass::sizeof_bits<ElemB>::value,
    Acc,
    TileShape, ClusterShape,
    cutlass::gemm::collective::StageCount<5>,
    cutlass::gemm::collective::KernelScheduleAuto
  >::CollectiveOp;

using GemmKernel = cutlass::gemm::kernel::GemmUniversal<
    cute::Shape<int,int,int,int>,
    CollectiveMainloop,
    CollectiveEpilogue
>;
using Gemm = cutlass::gemm::device::GemmUniversalAdapter<GemmKernel>;

// Force the device kernel symbol into the cubin without needing a host main.
auto* _anchor = &cutlass::device_kernel<GemmKernel>;


// ===== COMPILED SASS (sm_90a) =====

	.target	sm_90a

	.elftype	@"ET_EXEC"


//--------------------- .note.nv.tkinfo           --------------------------
	.section	.note.nv.tkinfo,"",@"SHT_NOTE"
	.sectionflags	@"SHF_NOTE_NV_TKINFO"
	.tkinfo
        /*0018*/ 	.word	0x00000002
        /*0030*/ 	.string	""
        /*0030*/ 	.string	"ptxas"
        /*0030*/ 	.string	"Cuda compilation tools, release 13.0, V13.0.88"
        /*0030*/ 	.string	"Build cuda_13.0.r13.0/compiler.36424714_0"
        /*0030*/ 	.string	"-arch sm_90a -m 64 "



//--------------------- .note.nv.cuinfo           --------------------------
	.section	.note.nv.cuinfo,"",@"SHT_NOTE"
	.sectionflags	@"SHF_NOTE_NV_CUINFO"
        /*0018*/ 	.short	0x0002
        /*001a*/ 	.short	0x005a
        /*001c*/ 	.short	0x0082
	.zero		2


//--------------------- .nv.info                  --------------------------
	.section	.nv.info,"",@"SHT_CUDA_INFO"
	.align	4


	//----- nvinfo : EIATTR_REGCOUNT
	.align		4
        /*0000*/ 	.byte	0x04, 0x2f
        /*0002*/ 	.short	(.L_12 - .L_11)
	.align		4
.L_11:
        /*0004*/ 	.word	index@(_ZN7cutlass13device_kernelINS_4gemm6kernel13GemmUniversalIN4cute5tupleIJiiiiEEENS1_10collective13CollectiveMmaINS1_37MainloopSm90TmaGmmaWarpSpecializedFP8ILi5ENS5_IJNS4_1CILi1EEENSA_ILi2EEESB_EEENS1_35KernelTmaWarpSpecializedCooperativeEEENS5_IJNSA_ILi256EEENSA_ILi64EEENSA_ILi128EEEEEENS_12float_e5m2_tENS5_IJlSB_lEEESK_SL_NS4_8TiledMMAINS4_8MMA_AtomIJNS4_4SM904GMMA30MMA_64x64x32_F32E5M2E5M2_SS_TNILNSP_7ScaleInE1ELSR_1EEEEEENS4_6LayoutINS5_IJSC_SB_SB_EEENS5_IJSB_NSA_ILi0EEESW_EEEEENS5_IJNS4_10UnderscoreESZ_SZ_EEEEENS4_23SM90_TMA_LOAD_MULTICASTENS4_14ComposedLayoutINS4_7SwizzleILi3ELi4ELi3EEENS4_18smem_ptr_flag_bitsILi8EEENSU_INS5_IJNSA_ILi8EEESI_EEENS5_IJSI_SB_EEEEEEEvNS4_8identityENS4_13SM90_TMA_LOADES1C_vS1D_EENS_8epilogue10collective6detail29Sm90TmaWarpSpecializedAdapterINS1H_15DefaultEpilogueISK_SL_SL_NS1G_6thread17LinearCombinationISK_Li1EffLNS1L_9ScaleType4KindE0ELNS_15FloatRoundStyleE2ESK_EENS1_15EpilogueDefaultEEEEEvvEEEEvNT_6ParamsE)
        /*0008*/ 	.word	0x000000a8


	//----- nvinfo : EIATTR_FRAME_SIZE
	.align		4
.L_12:
        /*000c*/ 	.byte	0x04, 0x11
        /*000e*/ 	.short	(.L_14 - .L_13)
	.align		4
.L_13:
        /*0010*/ 	.word	index@(_ZN7cutlass13device_kernelINS_4gemm6kernel13GemmUniversalIN4cute5tupleIJiiiiEEENS1_10collective13CollectiveMmaINS1_37MainloopSm90TmaGmmaWarpSpecializedFP8ILi5ENS5_IJNS4_1CILi1EEENSA_ILi2EEESB_EEENS1_35KernelTmaWarpSpecializedCooperativeEEENS5_IJNSA_ILi256EEENSA_ILi64EEENSA_ILi128EEEEEENS_12float_e5m2_tENS5_IJlSB_lEEESK_SL_NS4_8TiledMMAINS4_8MMA_AtomIJNS4_4SM904GMMA30MMA_64x64x32_F32E5M2E5M2_SS_TNILNSP_7ScaleInE1ELSR_1EEEEEENS4_6LayoutINS5_IJSC_SB_SB_EEENS5_IJSB_NSA_ILi0EEESW_EEEEENS5_IJNS4_10UnderscoreESZ_SZ_EEEEENS4_23SM90_TMA_LOAD_MULTICASTENS4_14ComposedLayoutINS4_7SwizzleILi3ELi4ELi3EEENS4_18smem_ptr_flag_bitsILi8EEENSU_INS5_IJNSA_ILi8EEESI_EEENS5_IJSI_SB_EEEEEEEvNS4_8identityENS4_13SM90_TMA_LOADES1C_vS1D_EENS_8epilogue10collective6detail29Sm90TmaWarpSpecializedAdapterINS1H_15DefaultEpilogueISK_SL_SL_NS1G_6thread17LinearCombinationISK_Li1EffLNS1L_9ScaleType4KindE0ELNS_15FloatRoundStyleE2ESK_EENS1_15EpilogueDefaultEEEEEvvEEEEvNT_6ParamsE)
        /*0014*/ 	.word	0x00000000


	//----- nvinfo : EIATTR_MIN_STACK_SIZE
	.align		4
.L_14:
        /*0018*/ 	.byte	0x04, 0x12
        /*001a*/ 	.short	(.L_16 - .L_15)
	.align		4
.L_15:
        /*001c*/ 	.word	index@(_ZN7cutlass13device_kernelINS_4gemm6kernel13GemmUniversalIN4cute5tupleIJiiiiEEENS1_10collective13CollectiveMmaINS1_37MainloopSm90TmaGmmaWarpSpecializedFP8ILi5ENS5_IJNS4_1CILi1EEENSA_ILi2EEESB_EEENS1_35KernelTmaWarpSpecializedCooperativeEEENS5_IJNSA_ILi256EEENSA_ILi64EEENSA_ILi128EEEEEENS_12float_e5m2_tENS5_IJlSB_lEEESK_SL_NS4_8TiledMMAINS4_8MMA_AtomIJNS4_4SM904GMMA30MMA_64x64x32_F32E5M2E5M2_SS_TNILNSP_7ScaleInE1ELSR_1EEEEEENS4_6LayoutINS5_IJSC_SB_SB_EEENS5_IJSB_NSA_ILi0EEESW_EEEEENS5_IJNS4_10UnderscoreESZ_SZ_EEEEENS4_23SM90_TMA_LOAD_MULTICASTENS4_14ComposedLayoutINS4_7SwizzleILi3ELi4ELi3EEENS4_18smem_ptr_flag_bitsILi8EEENSU_INS5_IJNSA_ILi8EEESI_EEENS5_IJSI_SB_EEEEEEEvNS4_8identityENS4_13SM90_TMA_LOADES1C_vS1D_EENS_8epilogue10collective6detail29Sm90TmaWarpSpecializedAdapterINS1H_15DefaultEpilogueISK_SL_SL_NS1G_6thread17LinearCombinationISK_Li1EffLNS1L_9ScaleType4KindE0ELNS_15FloatRoundStyleE2ESK_EENS1_15EpilogueDefaultEEEEEvvEEEEvNT_6ParamsE)
        /*0020*/ 	.word	0x00000000
.L_16:


//--------------------- .nv.compat                --------------------------
	.section	.nv.compat,"",@"SHT_CUDA_COMPAT_INFO"
	.align	4
        /*0000*/ 	.byte	0x02, 0x09, 0x01, 0x00, 0x02, 0x02, 0x04, 0x00, 0x02, 0x05, 0x05, 0x00, 0x03, 0x07, 0x01, 0x01
        /*0010*/ 	.byte	0x02, 0x03, 0x01, 0x00, 0x02, 0x06, 0x01, 0x00, 0x04, 0x0b, 0x08, 0x00, 0x00, 0x00, 0x00, 0x00
        /*0020*/ 	.byte	0x00, 0x00, 0x00, 0x00


//--------------------- .nv.info._ZN7cutlass13device_kernelINS_4gemm6kernel13GemmUniversalIN4cute5tupleIJiiiiEEENS1_10collective13CollectiveMmaINS1_37MainloopSm90TmaGmmaWarpSpecializedFP8ILi5ENS5_IJNS4_1CILi1EEENSA_ILi2EEESB_EEENS1_35KernelTmaWarpSpecializedCooperativeEEENS5_IJNSA_ILi256EEENSA_ILi64EEENSA_ILi128EEEEEENS_12float_e5m2_tENS5_IJlSB_lEEESK_SL_NS4_8TiledMMAINS4_8MMA_AtomIJNS4_4SM904GMMA30MMA_64x64x32_F32E5M2E5M2_SS_TNILNSP_7ScaleInE1ELSR_1EEEEEENS4_6LayoutINS5_IJSC_SB_SB_EEENS5_IJSB_NSA_ILi0EEESW_EEEEENS5_IJNS4_10UnderscoreESZ_SZ_EEEEENS4_23SM90_TMA_LOAD_MULTICASTENS4_14ComposedLayoutINS4_7SwizzleILi3ELi4ELi3EEENS4_18smem_ptr_flag_bitsILi8EEENSU_INS5_IJNSA_ILi8EEESI_EEENS5_IJSI_SB_EEEEEEEvNS4_8identityENS4_13SM90_TMA_LOADES1C_vS1D_EENS_8epilogue10collective6detail29Sm90TmaWarpSpecializedAdapterINS1H_15DefaultEpilogueISK_SL_SL_NS1G_6thread17LinearCombinationISK_Li1EffLNS1L_9ScaleType4KindE0ELNS_15FloatRoundStyleE2ESK_EENS1_15EpilogueDefaultEEEEEvvEEEEvNT_6ParamsE --------------------------
	.section	.nv.info._ZN7cutlass13device_kernelINS_4gemm6kernel13GemmUniversalIN4cute5tupleIJiiiiEEENS1_10collective13CollectiveMmaINS1_37MainloopSm90TmaGmmaWarpSpecializedFP8ILi5ENS5_IJNS4_1CILi1EEENSA_ILi2EEESB_EEENS1_35KernelTmaWarpSpecializedCooperativeEEENS5_IJNSA_ILi256EEENSA_ILi64EEENSA_ILi128EEEEEENS_12float_e5m2_tENS5_IJlSB_lEEESK_SL_NS4_8TiledMMAINS4_8MMA_AtomIJNS4_4SM904GMMA30MMA_64x64x32_F32E5M2E5M2_SS_TNILNSP_7ScaleInE1ELSR_1EEEEEENS4_6LayoutINS5_IJSC_SB_SB_EEENS5_IJSB_NSA_ILi0EEESW_EEEEENS5_IJNS4_10UnderscoreESZ_SZ_EEEEENS4_23SM90_TMA_LOAD_MULTICASTENS4_14ComposedLayoutINS4_7SwizzleILi3ELi4ELi3EEENS4_18smem_ptr_flag_bitsILi8EEENSU_INS5_IJNSA_ILi8EEESI_EEENS5_IJSI_SB_EEEEEEEvNS4_8identityENS4_13SM90_TMA_LOADES1C_vS1D_EENS_8epilogue10collective6detail29Sm90TmaWarpSpecializedAdapterINS1H_15DefaultEpilogueISK_SL_SL_NS1G_6thread17LinearCombinationISK_Li1EffLNS1L_9ScaleType4KindE0ELNS_15FloatRoundStyleE2ESK_EENS1_15EpilogueDefaultEEEEEvvEEEEvNT_6ParamsE,"",@"SHT_CUDA_INFO"
	.sectionflags	@""
	.align	4


	//----- nvinfo : EIATTR_CUDA_API_VERSION
	.align		4
        /*0000*/ 	.byte	0x04, 0x37
        /*0002*/ 	.short	(.L_18 - .L_17)
.L_17:
        /*0004*/ 	.word	0x00000082


	//----- nvinfo : EIATTR_KPARAM_INFO
	.align		4
.L_18:
        /*0008*/ 	.byte	0x04, 0x17
        /*000a*/ 	.short	(.L_20 - .L_19)
.L_19:
        /*000c*/ 	.word	0x00000000
        /*0010*/ 	.short	0x0000
        /*0012*/ 	.short	0x0070
        /*0014*/ 	.byte	0x00, 0xf0, 0x01, 0x10


	//----- nvinfo : EIATTR_SPARSE_MMA_MASK
	.align		4
.L_20:
        /*0018*/ 	.byte	0x03, 0x50
        /*001a*/ 	.short	0x0000


	//----- nvinfo : EIATTR_MAXREG_COUNT
	.align		4
        /*001c*/ 	.byte	0x03, 0x1b
        /*001e*/ 	.short	0x00a8


	//----- nvinfo : EIATTR_NUM_BARRIERS
	.align		4
        /*0020*/ 	.byte	0x02, 0x4c
        /*0022*/ 	.byte	0x01
	.zero		1


	//----- nvinfo : EIATTR_MERCURY_ISA_VERSION
	.align		4
        /*0024*/ 	.byte	0x03, 0x5f
        /*0026*/ 	.short	0x0101


	//----- nvinfo : EIATTR_INT_WARP_WIDE_INSTR_OFFSETS
	.align		4
        /*0028*/ 	.byte	0x04, 0x31
        /*002a*/ 	.short	(.L_22 - .L_21)


	//   ....[0]....
.L_21:
        /*002c*/ 	.word	0x00000460


	//   ....[1]....
        /*0030*/ 	.word	0x00000480


	//   ....[2]....
        /*0034*/ 	.word	0x00000650


	//----- nvinfo : EIATTR_COOP_GROUP_MASK_REGIDS
	.align		4
.L_22:
        /*0038*/ 	.byte	0x04, 0x29
        /*003a*/ 	.short	(.L_24 - .L_23)


	//   ....[0]....
.L_23:
        /*003c*/ 	.word	0xffffffff


	//   ....[1]....
        /*0040*/ 	.word	0xffffffff


	//   ....[2]....
        /*0044*/ 	.word	0xffffffff


	//   ....[3]....
        /*0048*/ 	.word	0xffffffff


	//   ....[4]....
        /*004c*/ 	.word	0xffffffff


	//   ....[5]....
        /*0050*/ 	.word	0xffffffff


	//----- nvinfo : EIATTR_COOP_GROUP_INSTR_OFFSETS
	.align		4
.L_24:
        /*0054*/ 	.byte	0x04, 0x28
        /*0056*/ 	.short	(.L_26 - .L_25)


	//   ....[0]....
.L_25:
        /*0058*/ 	.word	0x00000060


	//   ....[1]....
        /*005c*/ 	.word	0x00000070


	//   ....[2]....
        /*0060*/ 	.word	0x00000130


	//   ....[3]....
        /*0064*/ 	.word	0x000002e0


	//   ....[4]....
        /*0068*/ 	.word	0x00000790


	//   ....[5]....
        /*006c*/ 	.word	0x00001210


	//----- nvinfo : EIATTR_REG_RECONFIG
	.align		4
.L_26:
        /*0070*/ 	.byte	0x01, 0x54
	.zero		2


	//----- nvinfo : EIATTR_MBARRIER_INSTR_OFFSETS
	.align		4
        /*0074*/ 	.byte	0x04, 0x39
        /*0076*/ 	.short	(.L_28 - .L_27)


	//   ....[0]....
.L_27:
        /*0078*/ 	.word	0x00000230
        /*007c*/ 	.word	0x000000ff
        /*0080*/ 	.word	0x00000000
        /*0084*/ 	.short	0x0100
        /*0086*/ 	.byte	0x08
	.zero		1


	//   ....[1]....
        /*0088*/ 	.word	0x00000240
        /*008c*/ 	.word	0x000000ff
        /*0090*/ 	.word	0x00000028
        /*0094*/ 	.short	0x0100
        /*0096*/ 	.byte	0x08
	.zero		1


	//   ....[2]....
        /*0098*/ 	.word	0x00000250
        /*009c*/ 	.word	0x000000ff
        /*00a0*/ 	.word	0x00000008
        /*00a4*/ 	.short	0x0100
        /*00a6*/ 	.byte	0x08
	.zero		1


	//   ....[3]....
        /*00a8*/ 	.word	0x00000260
        /*00ac*/ 	.word	0x000000ff
        /*00b0*/ 	.word	0x00000030
        /*00b4*/ 	.short	0x0100
        /*00b6*/ 	.byte	0x08
	.zero		1


	//   ....[4]....
        /*00b8*/ 	.word	0x00000270
        /*00bc*/ 	.word	0x000000ff
        /*00c0*/ 	.word	0x00000010
        /*00c4*/ 	.short	0x0100
        /*00c6*/ 	.byte	0x08
	.zero		1


	//   ....[5]....
        /*00c8*/ 	.word	0x00000280
        /*00cc*/ 	.word	0x000000ff
        /*00d0*/ 	.word	0x00000038
        /*00d4*/ 	.short	0x0100
        /*00d6*/ 	.byte	0x08
	.zero		1


	//   ....[6]....
        /*00d8*/ 	.word	0x00000290
        /*00dc*/ 	.word	0x000000ff
        /*00e0*/ 	.word	0x00000018
        /*00e4*/ 	.short	0x0100
        /*00e6*/ 	.byte	0x08
	.zero		1


	//   ....[7]....
        /*00e8*/ 	.word	0x000002a0
        /*00ec*/ 	.word	0x000000ff
        /*00f0*/ 	.word	0x00000040
        /*00f4*/ 	.short	0x0100
        /*00f6*/ 	.byte	0x08
	.zero		1


	//   ....[8]....
        /*00f8*/ 	.word	0x000002b0
        /*00fc*/ 	.word	0x000000ff
        /*0100*/ 	.word	0x00000020
        /*0104*/ 	.short	0x0100
        /*0106*/ 	.byte	0x08
	.zero		1


	//   ....[9]....
        /*0108*/ 	.word	0x000002c0
        /*010c*/ 	.word	0x000000ff
        /*0110*/ 	.word	0x00000048
        /*0114*/ 	.short	0x0100
        /*0116*/ 	.byte	0x08
	.zero		1


	//   ....[10]....
        /*0118*/ 	.word	0x000006f0
        /*011c*/ 	.word	0x000000ff
        /*0120*/ 	.word	0x00000060
        /*0124*/ 	.short	0x0100
        /*0126*/ 	.byte	0x06
	.zero		1


	//   ....[11]....
        /*0128*/ 	.word	0x00000740
        /*012c*/ 	.word	0x000000ff
        /*0130*/ 	.word	0x00000068
        /*0134*/ 	.short	0x0100
        /*0136*/ 	.byte	0x06
	.zero		1


	//   ....[12]....
        /*0138*/ 	.word	0x00001730
        /*013c*/ 	.word	0x000000ff
        /*0140*/ 	.word	0x00000000
        /*0144*/ 	.short	0x010a
        /*0146*/ 	.byte	0x06
	.zero		1


	//   ....[13]....
        /*0148*/ 	.word	0x00001770
        /*014c*/ 	.word	0x000000ff
        /*0150*/ 	.word	0x00000000
        /*0154*/ 	.short	0x010a
        /*0156*/ 	.byte	0x06
	.zero		1


	//   ....[14]....
        /*0158*/ 	.word	0x00002250
        /*015c*/ 	.word	0x000000ff
        /*0160*/ 	.word	0x00000000
        /*0164*/ 	.short	0x010a
        /*0166*/ 	.byte	0x0d
	.zero		1


	//   ....[15]....
        /*0168*/ 	.word	0x00002290
        /*016c*/ 	.word	0x000000ff
        /*0170*/ 	.word	0x00000000
        /*0174*/ 	.short	0x010a
        /*0176*/ 	.byte	0x0d
	.zero		1


	//   ....[16]....
        /*0178*/ 	.word	0x00002a80
        /*017c*/ 	.word	0x0000000e
        /*0180*/ 	.word	0x00000000
        /*0184*/ 	.short	0x0101
        /*0186*/ 	.byte	0x3f
	.zero		1


	//   ....[17]....
        /*0188*/ 	.word	0x00003100
        /*018c*/ 	.word	0x0000000b
        /*0190*/ 	.word	0x00000000
        /*0194*/ 	.short	0x0101
        /*0196*/ 	.byte	0x3f
	.zero		1


	//   ....[18]....
        /*0198*/ 	.word	0x00008b80
        /*019c*/ 	.word	0x00000012
        /*01a0*/ 	.word	0x00000028
        /*01a4*/ 	.short	0x010a
        /*01a6*/ 	.byte	0x3f
	.zero		1


	//   ....[19]....
        /*01a8*/ 	.word	0x00008f00
        /*01ac*/ 	.word	0x00000008
        /*01b0*/ 	.word	0x00000068
        /*01b4*/ 	.short	0x0101
        /*01b6*/ 	.byte	0x3f
	.zero		1


	//   ....[20]....
        /*01b8*/ 	.word	0x00009620
        /*01bc*/ 	.word	0x00000006
        /*01c0*/ 	.word	0x00000000
        /*01c4*/ 	.short	0x010a
        /*01c6*/ 	.byte	0x3f
	.zero		1


	//   ....[21]....
        /*01c8*/ 	.word	0x000096a0
        /*01cc*/ 	.word	0x00000007
        /*01d0*/ 	.word	0x00000000
        /*01d4*/ 	.short	0x010a
        /*01d6*/ 	.byte	0x3f
	.zero		1


	//   ....[22]....
        /*01d8*/ 	.word	0x00009730
        /*01dc*/ 	.word	0x0000000a
        /*01e0*/ 	.word	0x00000000
        /*01e4*/ 	.short	0x010a
        /*01e6*/ 	.byte	0x3f
	.zero		1


	//   ....[23]....
        /*01e8*/ 	.word	0x000097c0
        /*01ec*/ 	.word	0x0000000b
        /*01f0*/ 	.word	0x00000000
        /*01f4*/ 	.short	0x010a
        /*01f6*/ 	.byte	0x3f
	.zero		1


	//   ....[24]....
        /*01f8*/ 	.word	0x00009850
        /*01fc*/ 	.word	0x00000003
        /*0200*/ 	.word	0x00000000
        /*0204*/ 	.short	0x010a
        /*0206*/ 	.byte	0x3f
	.zero		1


	//   ....[25]....
        /*0208*/ 	.word	0x000098c0
        /*020c*/ 	.word	0x0000000c
        /*0210*/ 	.word	0x00000000
        /*0214*/ 	.short	0x010a
        /*0216*/ 	.byte	0x3f
	.zero		1


	//   ....[26]....
        /*0218*/ 	.word	0x00009920
        /*021c*/ 	.word	0x0000000e
        /*0220*/ 	.word	0x00000000
        /*0224*/ 	.short	0x010a
        /*0226*/ 	.byte	0x3f
	.zero		1


	//   ....[27]....
        /*0228*/ 	.word	0x000099f0
        /*022c*/ 	.word	0x00000012
        /*0230*/ 	.word	0x00000028
        /*0234*/ 	.short	0x010a
        /*0236*/ 	.byte	0x3f
	.zero		1


	//   ....[28]....
        /*0238*/ 	.word	0x00009ac0
        /*023c*/ 	.word	0x00000006
        /*0240*/ 	.word	0x00000000
        /*0244*/ 	.short	0x010a
        /*0246*/ 	.byte	0x3f
	.zero		1


	//   ....[29]....
        /*0248*/ 	.word	0x00009b10
        /*024c*/ 	.word	0x00000007
        /*0250*/ 	.word	0x00000000
        /*0254*/ 	.short	0x010a
        /*0256*/ 	.byte	0x3f
	.zero		1


	//   ....[30]....
        /*0258*/ 	.word	0x00009b60
        /*025c*/ 	.word	0x0000000a
        /*0260*/ 	.word	0x00000000
        /*0264*/ 	.short	0x010a
        /*0266*/ 	.byte	0x3f
	.zero		1


	//   ....[31]....
        /*0268*/ 	.word	0x00009bb0
        /*026c*/ 	.word	0x0000000b
        /*0270*/ 	.word	0x00000000
        /*0274*/ 	.short	0x010a
        /*0276*/ 	.byte	0x3f
	.zero		1


	//----- nvinfo : EIATTR_NUM_MBARRIERS
	.align		4
.L_28:
        /*0278*/ 	.byte	0x03, 0x38
        /*027a*/ 	.short	0x000c


	//----- nvinfo : EIATTR_EXIT_INSTR_OFFSETS
	.align		4
        /*027c*/ 	.byte	0x04, 0x1c
        /*027e*/ 	.short	(.L_30 - .L_29)


	//   ....[0]....
.L_29:
        /*0280*/ 	.word	0x000008f0


	//   ....[1]....
        /*0284*/ 	.word	0x000010e0


	//   ....[2]....
        /*0288*/ 	.word	0x000082a0


	//   ....[3]....
        /*028c*/ 	.word	0x00008800


	//   ....[4]....
        /*0290*/ 	.word	0x000098a0


	//----- nvinfo : EIATTR_MAX_THREADS
	.align		4
.L_30:
        /*0294*/ 	.byte	0x04, 0x05
        /*0296*/ 	.short	(.L_32 - .L_31)
.L_31:
        /*0298*/ 	.word	0x00000180
        /*029c*/ 	.word	0x00000001
        /*02a0*/ 	.word	0x00000001


	//----- nvinfo : EIATTR_CRS_STACK_SIZE
	.align		4
.L_32:
        /*02a4*/ 	.byte	0x04, 0x1e
        /*02a6*/ 	.short	(.L_34 - .L_33)
.L_33:
        /*02a8*/ 	.word	0x00000000


	//----- nvinfo : EIATTR_CBANK_PARAM_SIZE
	.align		4
.L_34:
        /*02ac*/ 	.byte	0x03, 0x19
        /*02ae*/ 	.short	0x0470


	//----- nvinfo : EIATTR_PARAM_CBANK
	.align		4
        /*02b0*/ 	.byte	0x04, 0x0a
        /*02b2*/ 	.short	(.L_36 - .L_35)
	.align		4
.L_35:
        /*02b4*/ 	.word	index@(.nv.constant0._ZN7cutlass13device_kernelINS_4gemm6kernel13GemmUniversalIN4cute5tupleIJiiiiEEENS1_10collective13CollectiveMmaINS1_37MainloopSm90TmaGmmaWarpSpecializedFP8ILi5ENS5_IJNS4_1CILi1EEENSA_ILi2EEESB_EEENS1_35KernelTmaWarpSpecializedCooperativeEEENS5_IJNSA_ILi256EEENSA_ILi64EEENSA_ILi128EEEEEENS_12float_e5m2_tENS5_IJlSB_lEEESK_SL_NS4_8TiledMMAINS4_8MMA_AtomIJNS4_4SM904GMMA30MMA_64x64x32_F32E5M2E5M2_SS_TNILNSP_7ScaleInE1ELSR_1EEEEEENS4_6LayoutINS5_IJSC_SB_SB_EEENS5_IJSB_NSA_ILi0EEESW_EEEEENS5_IJNS4_10UnderscoreESZ_SZ_EEEEENS4_23SM90_TMA_LOAD_MULTICASTENS4_14ComposedLayoutINS4_7SwizzleILi3ELi4ELi3EEENS4_18smem_ptr_flag_bitsILi8EEENSU_INS5_IJNSA_ILi8EEESI_EEENS5_IJSI_SB_EEEEEEEvNS4_8identityENS4_13SM90_TMA_LOADES1C_vS1D_EENS_8epilogue10collective6detail29Sm90TmaWarpSpecializedAdapterINS1H_15DefaultEpilogueISK_SL_SL_NS1G_6thread17LinearCombinationISK_Li1EffLNS1L_9ScaleType4KindE0ELNS_15FloatRoundStyleE2ESK_EENS1_15EpilogueDefaultEEEEEvvEEEEvNT_6ParamsE)
        /*02b8*/ 	.short	0x0210
        /*02ba*/ 	.short	0x0470


	//----- nvinfo : EIATTR_SW_WAR
	.align		4
.L_36:
        /*02bc*/ 	.byte	0x04, 0x36
        /*02be*/ 	.short	(.L_38 - .L_37)
.L_37:
        /*02c0*/ 	.word	0x00000008
.L_38:


//--------------------- .nv.callgraph             --------------------------
	.section	.nv.callgraph,"",@"SHT_CUDA_CALLGRAPH"
	.align	4
	.sectionentsize	8
	.align		4
        /*0000*/ 	.word	0x00000000
	.align		4
        /*0004*/ 	.word	0xffffffff
	.align		4
        /*0008*/ 	.word	0x00000000
	.align		4
        /*000c*/ 	.word	0xfffffffe
	.align		4
        /*0010*/ 	.word	0x00000000
	.align		4
        /*0014*/ 	.word	0xfffffffd
	.align		4
        /*0018*/ 	.word	0x00000000
	.align		4
        /*001c*/ 	.word	0xfffffffc


//--------------------- .nv.constant4             --------------------------
	.section	.nv.constant4,"a",@progbits
	.align	8
	.align		8
.nv.constant4:
        /*0000*/ 	.dword	_ZN39_INTERNAL_ce0d0f39_4_k_cu_0be30f46_48444cuda3std3__45__cpo5beginE
	.align		8
        /*0008*/ 	.dword	_ZN39_INTERNAL_ce0d0f39_4_k_cu_0be30f46_48444cuda3std3__45__cpo3endE
	.align		8
        /*0010*/ 	.dword	_ZN39_INTERNAL_ce0d0f39_4_k_cu_0be30f46_48444cuda3std3__45__cpo6cbeginE
	.align		8
        /*0018*/ 	.dword	_ZN39_INTERNAL_ce0d0f39_4_k_cu_0be30f46_48444cuda3std3__45__cpo4cendE
	.align		8
        /*0020*/ 	.dword	_ZN39_INTERNAL_ce0d0f39_4_k_cu_0be30f46_48444cuda3std3__441_GLOBAL__N__ce0d0f39_4_k_cu_0be30f46_48446ignoreE
	.align		8
        /*0028*/ 	.dword	_ZN39_INTERNAL_ce0d0f39_4_k_cu_0be30f46_48444cuda3std3__419piecewise_constructE
	.align		8
        /*0030*/ 	.dword	_ZN39_INTERNAL_ce0d0f39_4_k_cu_0be30f46_48444cuda3std3__48in_placeE
	.align		8
        /*0038*/ 	.dword	_ZN39_INTERNAL_ce0d0f39_4_k_cu_0be30f46_48444cuda3std6ranges3__45__cpo4swapE
	.align		8
        /*0040*/ 	.dword	_ZN39_INTERNAL_ce0d0f39_4_k_cu_0be30f46_48444cuda3std6ranges3__45__cpo9iter_moveE
	.align		8
        /*0048*/ 	.dword	_ZN39_INTERNAL_ce0d0f39_4_k_cu_0be30f46_48444cute7productE
	.align		8
        /*0050*/ 	.dword	_ZN39_INTERNAL_ce0d0f39_4_k_cu_0be30f46_48444cute1_E


//--------------------- .text._ZN7cutlass13device_kernelINS_4gemm6kernel13GemmUniversalIN4cute5tupleIJiiiiEEENS1_10collective13CollectiveMmaINS1_37MainloopSm90TmaGmmaWarpSpecializedFP8ILi5ENS5_IJNS4_1CILi1EEENSA_ILi2EEESB_EEENS1_35KernelTmaWarpSpecializedCooperativeEEENS5_IJNSA_ILi256EEENSA_ILi64EEENSA_ILi128EEEEEENS_12float_e5m2_tENS5_IJlSB_lEEESK_SL_NS4_8TiledMMAINS4_8MMA_AtomIJNS4_4SM904GMMA30MMA_64x64x32_F32E5M2E5M2_SS_TNILNSP_7ScaleInE1ELSR_1EEEEEENS4_6LayoutINS5_IJSC_SB_SB_EEENS5_IJSB_NSA_ILi0EEESW_EEEEENS5_IJNS4_10UnderscoreESZ_SZ_EEEEENS4_23SM90_TMA_LOAD_MULTICASTENS4_14ComposedLayoutINS4_7SwizzleILi3ELi4ELi3EEENS4_18smem_ptr_flag_bitsILi8EEENSU_INS5_IJNSA_ILi8EEESI_EEENS5_IJSI_SB_EEEEEEEvNS4_8identityENS4_13SM90_TMA_LOADES1C_vS1D_EENS_8epilogue10collective6detail29Sm90TmaWarpSpecializedAdapterINS1H_15DefaultEpilogueISK_SL_SL_NS1G_6thread17LinearCombinationISK_Li1EffLNS1L_9ScaleType4KindE0ELNS_15FloatRoundStyleE2ESK_EENS1_15EpilogueDefaultEEEEEvvEEEEvNT_6ParamsE --------------------------
	.section	.text._ZN7cutlass13device_kernelINS_4gemm6kernel13GemmUniversalIN4cute5tupleIJiiiiEEENS1_10collective13CollectiveMmaINS1_37MainloopSm90TmaGmmaWarpSpecializedFP8ILi5ENS5_IJNS4_1CILi1EEENSA_ILi2EEESB_EEENS1_35KernelTmaWarpSpecializedCooperativeEEENS5_IJNSA_ILi256EEENSA_ILi64EEENSA_ILi128EEEEEENS_12float_e5m2_tENS5_IJlSB_lEEESK_SL_NS4_8TiledMMAINS4_8MMA_AtomIJNS4_4SM904GMMA30MMA_64x64x32_F32E5M2E5M2_SS_TNILNSP_7ScaleInE1ELSR_1EEEEEENS4_6LayoutINS5_IJSC_SB_SB_EEENS5_IJSB_NSA_ILi0EEESW_EEEEENS5_IJNS4_10UnderscoreESZ_SZ_EEEEENS4_23SM90_TMA_LOAD_MULTICASTENS4_14ComposedLayoutINS4_7SwizzleILi3ELi4ELi3EEENS4_18smem_ptr_flag_bitsILi8EEENSU_INS5_IJNSA_ILi8EEESI_EEENS5_IJSI_SB_EEEEEEEvNS4_8identityENS4_13SM90_TMA_LOADES1C_vS1D_EENS_8epilogue10collective6detail29Sm90TmaWarpSpecializedAdapterINS1H_15DefaultEpilogueISK_SL_SL_NS1G_6thread17LinearCombinationISK_Li1EffLNS1L_9ScaleType4KindE0ELNS_15FloatRoundStyleE2ESK_EENS1_15EpilogueDefaultEEEEEvvEEEEvNT_6ParamsE,"ax",@progbits
	.align	128
.text._ZN7cutlass13device_kernelINS_4gemm6kernel13GemmUniversalIN4cute5tupleIJiiiiEEENS1_10collective13CollectiveMmaINS1_37MainloopSm90TmaGmmaWarpSpecializedFP8ILi5ENS5_IJNS4_1CILi1EEENSA_ILi2EEESB_EEENS1_35KernelTmaWarpSpecializedCooperativeEEENS5_IJNSA_ILi256EEENSA_ILi64EEENSA_ILi128EEEEEENS_12float_e5m2_tENS5_IJlSB_lEEESK_SL_NS4_8TiledMMAINS4_8MMA_AtomIJNS4_4SM904GMMA30MMA_64x64x32_F32E5M2E5M2_SS_TNILNSP_7ScaleInE1ELSR_1EEEEEENS4_6LayoutINS5_IJSC_SB_SB_EEENS5_IJSB_NSA_ILi0EEESW_EEEEENS5_IJNS4_10UnderscoreESZ_SZ_EEEEENS4_23SM90_TMA_LOAD_MULTICASTENS4_14ComposedLayoutINS4_7SwizzleILi3ELi4ELi3EEENS4_18smem_ptr_flag_bitsILi8EEENSU_INS5_IJNSA_ILi8EEESI_EEENS5_IJSI_SB_EEEEEEEvNS4_8identityENS4_13SM90_TMA_LOADES1C_vS1D_EENS_8epilogue10collective6detail29Sm90TmaWarpSpecializedAdapterINS1H_15DefaultEpilogueISK_SL_SL_NS1G_6thread17LinearCombinationISK_Li1EffLNS1L_9ScaleType4KindE0ELNS_15FloatRoundStyleE2ESK_EENS1_15EpilogueDefaultEEEEEvvEEEEvNT_6ParamsE:
        .type           _ZN7cutlass13device_kernelINS_4gemm6kernel13GemmUniversalIN4cute5tupleIJiiiiEEENS1_10collective13CollectiveMmaINS1_37MainloopSm90TmaGmmaWarpSpecializedFP8ILi5ENS5_IJNS4_1CILi1EEENSA_ILi2EEESB_EEENS1_35KernelTmaWarpSpecializedCooperativeEEENS5_IJNSA_ILi256EEENSA_ILi64EEENSA_ILi128EEEEEENS_12float_e5m2_tENS5_IJlSB_lEEESK_SL_NS4_8TiledMMAINS4_8MMA_AtomIJNS4_4SM904GMMA30MMA_64x64x32_F32E5M2E5M2_SS_TNILNSP_7ScaleInE1ELSR_1EEEEEENS4_6LayoutINS5_IJSC_SB_SB_EEENS5_IJSB_NSA_ILi0EEESW_EEEEENS5_IJNS4_10UnderscoreESZ_SZ_EEEEENS4_23SM90_TMA_LOAD_MULTICASTENS4_14ComposedLayoutINS4_7SwizzleILi3ELi4ELi3EEENS4_18smem_ptr_flag_bitsILi8EEENSU_INS5_IJNSA_ILi8EEESI_EEENS5_IJSI_SB_EEEEEEEvNS4_8identityENS4_13SM90_TMA_LOADES1C_vS1D_EENS_8epilogue10collective6detail29Sm90TmaWarpSpecializedAdapterINS1H_15DefaultEpilogueISK_SL_SL_NS1G_6thread17LinearCombinationISK_Li1EffLNS1L_9ScaleType4KindE0ELNS_15FloatRoundStyleE2ESK_EENS1_15EpilogueDefaultEEEEEvvEEEEvNT_6ParamsE,@function
        .size           _ZN7cutlass13device_kernelINS_4gemm6kernel13GemmUniversalIN4cute5tupleIJiiiiEEENS1_10collective13CollectiveMmaINS1_37MainloopSm90TmaGmmaWarpSpecializedFP8ILi5ENS5_IJNS4_1CILi1EEENSA_ILi2EEESB_EEENS1_35KernelTmaWarpSpecializedCooperativeEEENS5_IJNSA_ILi256EEENSA_ILi64EEENSA_ILi128EEEEEENS_12float_e5m2_tENS5_IJlSB_lEEESK_SL_NS4_8TiledMMAINS4_8MMA_AtomIJNS4_4SM904GMMA30MMA_64x64x32_F32E5M2E5M2_SS_TNILNSP_7ScaleInE1ELSR_1EEEEEENS4_6LayoutINS5_IJSC_SB_SB_EEENS5_IJSB_NSA_ILi0EEESW_EEEEENS5_IJNS4_10UnderscoreESZ_SZ_EEEEENS4_23SM90_TMA_LOAD_MULTICASTENS4_14ComposedLayoutINS4_7SwizzleILi3ELi4ELi3EEENS4_18smem_ptr_flag_bitsILi8EEENSU_INS5_IJNSA_ILi8EEESI_EEENS5_IJSI_SB_EEEEEEEvNS4_8identityENS4_13SM90_TMA_LOADES1C_vS1D_EENS_8epilogue10collective6detail29Sm90TmaWarpSpecializedAdapterINS1H_15DefaultEpilogueISK_SL_SL_NS1G_6thread17LinearCombinationISK_Li1EffLNS1L_9ScaleType4KindE0ELNS_15FloatRoundStyleE2ESK_EENS1_15EpilogueDefaultEEEEEvvEEEEvNT_6ParamsE,(.L_x_208 - _ZN7cutlass13device_kernelINS_4gemm6kernel13GemmUniversalIN4cute5tupleIJiiiiEEENS1_10collective13CollectiveMmaINS1_37MainloopSm90TmaGmmaWarpSpecializedFP8ILi5ENS5_IJNS4_1CILi1EEENSA_ILi2EEESB_EEENS1_35KernelTmaWarpSpecializedCooperativeEEENS5_IJNSA_ILi256EEENSA_ILi64EEENSA_ILi128EEEEEENS_12float_e5m2_tENS5_IJlSB_lEEESK_SL_NS4_8TiledMMAINS4_8MMA_AtomIJNS4_4SM904GMMA30MMA_64x64x32_F32E5M2E5M2_SS_TNILNSP_7ScaleInE1ELSR_1EEEEEENS4_6LayoutINS5_IJSC_SB_SB_EEENS5_IJSB_NSA_ILi0EEESW_EEEEENS5_IJNS4_10UnderscoreESZ_SZ_EEEEENS4_23SM90_TMA_LOAD_MULTICASTENS4_14ComposedLayoutINS4_7SwizzleILi3ELi4ELi3EEENS4_18smem_ptr_flag_bitsILi8EEENSU_INS5_IJNSA_ILi8EEESI_EEENS5_IJSI_SB_EEEEEEEvNS4_8identityENS4_13SM90_TMA_LOADES1C_vS1D_EENS_8epilogue10collective6detail29Sm90TmaWarpSpecializedAdapterINS1H_15DefaultEpilogueISK_SL_SL_NS1G_6thread17LinearCombinationISK_Li1EffLNS1L_9ScaleType4KindE0ELNS_15FloatRoundStyleE2ESK_EENS1_15EpilogueDefaultEEEEEvvEEEEvNT_6ParamsE)
        .other          _ZN7cutlass13device_kernelINS_4gemm6kernel13GemmUniversalIN4cute5tupleIJiiiiEEENS1_10collective13CollectiveMmaINS1_37MainloopSm90TmaGmmaWarpSpecializedFP8ILi5ENS5_IJNS4_1CILi1EEENSA_ILi2EEESB_EEENS1_35KernelTmaWarpSpecializedCooperativeEEENS5_IJNSA_ILi256EEENSA_ILi64EEENSA_ILi128EEEEEENS_12float_e5m2_tENS5_IJlSB_lEEESK_SL_NS4_8TiledMMAINS4_8MMA_AtomIJNS4_4SM904GMMA30MMA_64x64x32_F32E5M2E5M2_SS_TNILNSP_7ScaleInE1ELSR_1EEEEEENS4_6LayoutINS5_IJSC_SB_SB_EEENS5_IJSB_NSA_ILi0EEESW_EEEEENS5_IJNS4_10UnderscoreESZ_SZ_EEEEENS4_23SM90_TMA_LOAD_MULTICASTENS4_14ComposedLayoutINS4_7SwizzleILi3ELi4ELi3EEENS4_18smem_ptr_flag_bitsILi8EEENSU_INS5_IJNSA_ILi8EEESI_EEENS5_IJSI_SB_EEEEEEEvNS4_8identityENS4_13SM90_TMA_LOADES1C_vS1D_EENS_8epilogue10collective6detail29Sm90TmaWarpSpecializedAdapterINS1H_15DefaultEpilogueISK_SL_SL_NS1G_6thread17LinearCombinationISK_Li1EffLNS1L_9ScaleType4KindE0ELNS_15FloatRoundStyleE2ESK_EENS1_15EpilogueDefaultEEEEEvvEEEEvNT_6ParamsE,@"STO_CUDA_ENTRY STV_DEFAULT"
_ZN7cutlass13device_kernelINS_4gemm6kernel13GemmUniversalIN4cute5tupleIJiiiiEEENS1_10collective13CollectiveMmaINS1_37MainloopSm90TmaGmmaWarpSpecializedFP8ILi5ENS5_IJNS4_1CILi1EEENSA_ILi2EEESB_EEENS1_35KernelTmaWarpSpecializedCooperativeEEENS5_IJNSA_ILi256EEENSA_ILi64EEENSA_ILi128EEEEEENS_12float_e5m2_tENS5_IJlSB_lEEESK_SL_NS4_8TiledMMAINS4_8MMA_AtomIJNS4_4SM904GMMA30MMA_64x64x32_F32E5M2E5M2_SS_TNILNSP_7ScaleInE1ELSR_1EEEEEENS4_6LayoutINS5_IJSC_SB_SB_EEENS5_IJSB_NSA_ILi0EEESW_EEEEENS5_IJNS4_10UnderscoreESZ_SZ_EEEEENS4_23SM90_TMA_LOAD_MULTICASTENS4_14ComposedLayoutINS4_7SwizzleILi3ELi4ELi3EEENS4_18smem_ptr_flag_bitsILi8EEENSU_INS5_IJNSA_ILi8EEESI_EEENS5_IJSI_SB_EEEEEEEvNS4_8identityENS4_13SM90_TMA_LOADES1C_vS1D_EENS_8epilogue10collective6detail29Sm90TmaWarpSpecializedAdapterINS1H_15DefaultEpilogueISK_SL_SL_NS1G_6thread17LinearCombinationISK_Li1EffLNS1L_9ScaleType4KindE0ELNS_15FloatRoundStyleE2ESK_EENS1_15EpilogueDefaultEEEEEvvEEEEvNT_6ParamsE:
[----:B------:R-:W-:Y:S01]  /*0000*/  LDC R1, c[0x0][0x28] ;  /* 0x00000a00ff017b82 */ /* 0x000fe20000000800 */
[----:B------:R-:W0:Y:S01]  /*0010*/  S2R R0, SR_TID.X ;  /* 0x0000000000007919 */ /* 0x000e220000002100 */
[----:B------:R-:W-:Y:S01]  /*0020*/  ELECT P0, URZ, PT ;  /* 0x00000000003f782f */ /* 0x000fe20003800000 */
[----:B------:R-:W-:Y:S01]  /*0030*/  BSSY B0, `(.L_x_0) ;  /* 0x000000f000007945 */ /* 0x000fe20003800000 */
[--C-:B0-----:R-:W-:Y:S02]  /*0040*/  SHF.R.U32.HI R2, RZ, 0x5, R0.reuse ;  /* 0x00000005ff027819 */ /* 0x101fe40000011600 */
[----:B------:R-:W-:-:S03]  /*0050*/  SHF.R.U32.HI R3, RZ, 0x7, R0 ;  /* 0x00000007ff037819 */ /* 0x000fc60000011600 */
[----:B------:R-:W0:Y:S04]  /*0060*/  SHFL.IDX PT, R6, R2, RZ, 0x1f ;  /* 0x00001fff02067589 */ /* 0x000e2800000e0000 */
[----:B------:R1:W2:Y:S01]  /*0070*/  SHFL.IDX PT, R4, R3, RZ, 0x1f ;  /* 0x00001fff03047589 */ /* 0x0002a200000e0000 */
[----:B0-----:R-:W-:-:S13]  /*0080*/  ISETP.NE.OR P0, PT, R6, RZ, !P0 ;  /* 0x000000ff0600720c */ /* 0x001fda0004705670 */
[----:B-12---:R-:W-:Y:S05]  /*0090*/  @P0 BRA `(.L_x_1) ;  /* 0x0000000000200947 */ /* 0x006fea0003800000 */
[----:B------:R-:W-:Y:S02]  /*00a0*/  ULDC.64 UR4, c[0x0][0x198] ;  /* 0x0000660000047ab9 */ /* 0x000fe40000000a00 */
[----:B------:R-:W-:Y:S02]  /*00b0*/  UIADD3 UR6, UP0, UR4, 0xf0, URZ ;  /* 0x000000f004067890 */ /* 0x000fe4000ff1e03f */
[----:B------:R-:W-:Y:S02]  /*00c0*/  UIADD3 UR4, UP1, UR4, 0x1f0, URZ ;  /* 0x000001f004047890 */ /* 0x000fe4000ff3e03f */
[----:B------:R-:W-:Y:S02]  /*00d0*/  UIADD3.X UR7, URZ, UR5, URZ, UP0, !UPT ;  /* 0x000000053f077290 */ /* 0x000fe400087fe43f */
[----:B------:R-:W-:-:S07]  /*00e0*/  UIADD3.X UR5, URZ, UR5, URZ, UP1, !UPT ;  /* 0x000000053f057290 */ /* 0x000fce0008ffe43f */
[----:B------:R0:W-:Y:S02]  /*00f0*/  UTMACCTL.PF [UR6] ;  /* 0x00000000060079b9 */ /* 0x0001e40008040000 */
[----:B------:R0:W-:Y:S02]  /*0100*/  UTMACCTL.PF [UR4] ;  /* 0x00000000040079b9 */ /* 0x0001e40008040000 */
[----:B0-----:R-:W-:Y:S01]  /*0110*/  NOP ;  /* 0x0000000000007918 */ /* 0x001fe20000000000 */
.L_x_1:
[----:B------:R-:W-:Y:S05]  /*0120*/  BSYNC B0 ;  /* 0x0000000000007941 */ /* 0x000fea0003800000 */
.L_x_0:
[----:B------:R-:W0:Y:S02]  /*0130*/  SHFL.IDX PT, R3, R2, RZ, 0x1f ;  /* 0x00001fff02037589 */ /* 0x000e2400000e0000 */
[----:B0-----:R-:W-:-:S13]  /*0140*/  ISETP.NE.AND P0, PT, R3, RZ, PT ;  /* 0x000000ff0300720c */ /* 0x001fda0003f05270 */
[----:B------:R-:W-:Y:S05]  /*0150*/  @P0 BRA `(.L_x_2) ;  /* 0x0000000000600947 */ /* 0x000fea0003800000 */
[----:B------:R-:W0:Y:S01]  /*0160*/  S2UR UR8, SR_CgaCtaId ;  /* 0x00000000000879c3 */ /* 0x000e220000008800 */
[----:B------:R-:W-:Y:S01]  /*0170*/  UMOV UR4, 0x400 ;  /* 0x0000040000047882 */ /* 0x000fe20000000000 */
[----:B------:R-:W-:Y:S01]  /*0180*/  UMOV UR5, 0x1 ;  /* 0x0000000100057882 */ /* 0x000fe20000000000 */
[----:B------:R-:W-:Y:S01]  /*0190*/  UMOV UR6, 0x4 ;  /* 0x0000000400067882 */ /* 0x000fe20000000000 */
[----:B------:R-:W-:Y:S01]  /*01a0*/  ELECT P0, URZ, PT ;  /* 0x00000000003f782f */ /* 0x000fe20003800000 */
[----:B------:R-:W-:-:S04]  /*01b0*/  UIADD3 UR6, -UR6, 0x100000, URZ ;  /* 0x0010000006067890 */ /* 0x000fc8000fffe13f */
[----:B------:R-:W-:Y:S02]  /*01c0*/  USHF.L.U32 UR7, UR6, 0xb, URZ ;  /* 0x0000000b06077899 */ /* 0x000fe4000800063f */
[----:B------:R-:W-:Y:S02]  /*01d0*/  USHF.L.U32 UR6, UR6, 0x1, URZ ;  /* 0x0000000106067899 */ /* 0x000fe4000800063f */
[----:B0-----:R-:W-:Y:S02]  /*01e0*/  ULEA UR8, UR8, UR4, 0x18 ;  /* 0x0000000408087291 */ /* 0x001fe4000f8ec03f */
[----:B------:R-:W-:-:S04]  /*01f0*/  UIADD3 UR4, -UR5, 0x100000, URZ ;  /* 0x0010000005047890 */ /* 0x000fc8000fffe13f */
[----:B------:R-:W-:Y:S02]  /*0200*/  USHF.L.U32 UR5, UR4, 0xb, URZ ;  /* 0x0000000b04057899 */ /* 0x000fe4000800063f */
[----:B------:R-:W-:Y:S01]  /*0210*/  USHF.L.U32 UR4, UR4, 0x1, URZ ;  /* 0x0000000104047899 */ /* 0x000fe2000800063f */
[----:B------:R-:W0:Y:S11]  /*0220*/  FENCE.VIEW.ASYNC.S ;  /* 0x00000000000073c6 */ /* 0x000e360000000000 */
[----:B0-----:R0:W1:Y:S01]  /*0230*/  SYNCS.EXCH.64 URZ, [UR8], UR4 ;  /* 0x00000004083f75b2 */ /* 0x0010620008000100 */
[----:B------:R0:W2:Y:S01]  /*0240*/  SYNCS.EXCH.64 URZ, [UR8+0x28], UR6 ;  /* 0x00002806083f75b2 */ /* 0x0000a20008000100 */
[----:B------:R0:W3:Y:S01]  /*0250*/  SYNCS.EXCH.64 URZ, [UR8+0x8], UR4 ;  /* 0x00000804083f75b2 */ /* 0x0000e20008000100 */
[----:B------:R0:W4:Y:S01]  /*0260*/  SYNCS.EXCH.64 URZ, [UR8+0x30], UR6 ;  /* 0x00003006083f75b2 */ /* 0x0001220008000100 */
[----:B------:R0:W0:Y:S01]  /*0270*/  SYNCS.EXCH.64 URZ, [UR8+0x10], UR4 ;  /* 0x00001004083f75b2 */ /* 0x0000220008000100 */
[----:B------:R0:W0:Y:S01]  /*0280*/  SYNCS.EXCH.64 URZ, [UR8+0x38], UR6 ;  /* 0x00003806083f75b2 */ /* 0x0000220008000100 */
[----:B------:R0:W0:Y:S01]  /*0290*/  SYNCS.EXCH.64 URZ, [UR8+0x18], UR4 ;  /* 0x00001804083f75b2 */ /* 0x0000220008000100 */
[----:B------:R0:W0:Y:S01]  /*02a0*/  SYNCS.EXCH.64 URZ, [UR8+0x40], UR6 ;  /* 0x00004006083f75b2 */ /* 0x0000220008000100 */
[----:B------:R0:W0:Y:S01]  /*02b0*/  SYNCS.EXCH.64 URZ, [UR8+0x20], UR4 ;  /* 0x00002004083f75b2 */ /* 0x0000220008000100 */
[----:B------:R0:W0:Y:S01]  /*02c0*/  SYNCS.EXCH.64 URZ, [UR8+0x48], UR6 ;  /* 0x00004806083f75b2 */ /* 0x0000220008000100 */
[----:B------:R-:W-:Y:S01]  /*02d0*/  NOP ;  /* 0x0000000000007918 */ /* 0x000fe20000000000 */
.L_x_2:
[----:B------:R-:W5:Y:S01]  /*02e0*/  SHFL.IDX PT, R2, R2, RZ, 0x1f ;  /* 0x00001fff02027589 */ /* 0x000f6200000e0000 */
[----:B------:R-:W-:Y:S01]  /*02f0*/  SHF.R.S32.HI R5, RZ, 0x1f, R0 ;  /* 0x0000001fff057819 */ /* 0x000fe20000011400 */
[----:B0-----:R-:W0:Y:S01]  /*0300*/  S2UR UR8, SR_CTAID.X ;  /* 0x00000000000879c3 */ /* 0x001e220000002500 */
[----:B------:R-:W-:Y:S01]  /*0310*/  ELECT P0, URZ, PT ;  /* 0x00000000003f782f */ /* 0x000fe20003800000 */
[----:B------:R-:W1:Y:S01]  /*0320*/  S2R R8, SR_CTAID.Y ;  /* 0x0000000000087919 */ /* 0x000e620000002600 */
[----:B------:R-:W-:Y:S01]  /*0330*/  LEA.HI R5, R5, R0, RZ, 0x7 ;  /* 0x0000000005057211 */ /* 0x000fe200078f38ff */
[----:B------:R-:W-:Y:S01]  /*0340*/  ULDC UR4, c[0x0][0x154] ;  /* 0x0000550000047ab9 */ /* 0x000fe20000000800 */
[----:B------:R-:W-:Y:S01]  /*0350*/  NOP ;  /* 0x0000000000007918 */ /* 0x000fe20000000000 */
[----:B------:R-:W-:Y:S01]  /*0360*/  NOP ;  /* 0x0000000000007918 */ /* 0x000fe20000000000 */
[----:B------:R-:W-:Y:S01]  /*0370*/  LOP3.LUT R5, R5, 0xffffff80, RZ, 0xc0, !PT ;  /* 0xffffff8005057812 */ /* 0x000fe200078ec0ff */
[----:B------:R-:W2:Y:S04]  /*0380*/  LDC R14, c[0x0][0x140] ;  /* 0x00005000ff0e7b82 */ /* 0x000ea80000000800 */
[----:B------:R-:W-:-:S04]  /*0390*/  IMAD.IADD R5, R0, 0x1, -R5 ;  /* 0x0000000100057824 */ /* 0x000fc800078e0a05 */
[----:B------:R-:W3:Y:S01]  /*03a0*/  LDC R19, c[0x0][0x148] ;  /* 0x00005200ff137b82 */ /* 0x000ee20000000800 */
[----:B------:R-:W-:Y:S02]  /*03b0*/  SHF.R.S32.HI R10, RZ, 0x1f, R5 ;  /* 0x0000001fff0a7819 */ /* 0x000fe40000011405 */
[----:B------:R-:W-:Y:S02]  /*03c0*/  LOP3.LUT P2, RZ, R5, 0x7, RZ, 0xc0, !PT ;  /* 0x0000000705ff7812 */ /* 0x000fe4000784c0ff */
[----:B------:R-:W-:Y:S02]  /*03d0*/  LEA.HI R10, R10, R5, RZ, 0x3 ;  /* 0x000000050a0a7211 */ /* 0x000fe400078f18ff */
[----:B-----5:R-:W-:Y:S01]  /*03e0*/  ISETP.NE.OR P0, PT, R2, RZ, !P0 ;  /* 0x000000ff0200720c */ /* 0x020fe20004705670 */
[----:B------:R-:W5:Y:S01]  /*03f0*/  LDC R12, c[0x0][0x144] ;  /* 0x00005100ff0c7b82 */ /* 0x000f620000000800 */
[--C-:B------:R-:W-:Y:S02]  /*0400*/  SHF.R.S32.HI R2, RZ, 0x3, R10.reuse ;  /* 0x00000003ff027819 */ /* 0x100fe4000001140a */
[----:B------:R-:W-:-:S02]  /*0410*/  SHF.R.S32.HI R7, RZ, 0x1f, R10 ;  /* 0x0000001fff077819 */ /* 0x000fc4000001140a */
[----:B------:R-:W-:Y:S02]  /*0420*/  SHF.R.S32.HI R10, RZ, 0x1f, R3 ;  /* 0x0000001fff0a7819 */ /* 0x000fe40000011403 */
[----:B------:R-:W-:Y:S02]  /*0430*/  LEA.HI R7, R7, R2, RZ, 0x2 ;  /* 0x0000000207077211 */ /* 0x000fe400078f10ff */
[----:B------:R-:W-:Y:S02]  /*0440*/  LEA.HI R10, R10, R3, RZ, 0x2 ;  /* 0x000000030a0a7211 */ /* 0x000fe400078f10ff */
[----:B------:R-:W-:Y:S01]  /*0450*/  LOP3.LUT R7, R7, 0xfffffffc, RZ, 0xc0, !PT ;  /* 0xfffffffc07077812 */ /* 0x000fe200078ec0ff */
[----:B------:R-:W-:Y:S01]  /*0460*/  VOTEU.ALL UP0, P0 ;  /* 0x00000000003f7886 */ /* 0x000fe20000000000 */
[----:B-1----:R-:W-:Y:S01]  /*0470*/  I2FP.F32.U32 R11, R8 ;  /* 0x00000008000b7245 */ /* 0x002fe20000201000 */
[----:B------:R-:W-:Y:S01]  /*0480*/  VOTEU.ALL UP1, P0 ;  /* 0x00000000003f7886 */ /* 0x000fe20000020000 */
[----:B------:R-:W-:Y:S01]  /*0490*/  LOP3.LUT R10, R10, 0x3ffffffc, RZ, 0xc0, !PT ;  /* 0x3ffffffc0a0a7812 */ /* 0x000fe200078ec0ff */
[----:B------:R-:W-:Y:S01]  /*04a0*/  IMAD.IADD R7, R2, 0x1, -R7 ;  /* 0x0000000102077824 */ /* 0x000fe200078e0a07 */
[----:B------:R-:W1:Y:S01]  /*04b0*/  @!UP0 S2UR UR7, SR_CgaCtaId ;  /* 0x00000000000789c3 */ /* 0x000e620000008800 */
[----:B0-----:R-:W-:Y:S01]  /*04c0*/  I2FP.F32.U32 R2, UR8 ;  /* 0x0000000800027c45 */ /* 0x001fe20008201000 */
[----:B------:R-:W-:Y:S01]  /*04d0*/  FMUL R13, R11, UR4 ;  /* 0x000000040b0d7c20 */ /* 0x000fe20008400000 */
[----:B------:R-:W-:Y:S01]  /*04e0*/  ULDC UR4, c[0x0][0x150] ;  /* 0x0000540000047ab9 */ /* 0x000fe20000000800 */
[----:B------:R-:W-:Y:S01]  /*04f0*/  IMAD.IADD R10, R3, 0x1, -R10 ;  /* 0x00000001030a7824 */ /* 0x000fe200078e0a0a */
[----:B------:R-:W-:Y:S01]  /*0500*/  SHF.R.S32.HI R3, RZ, 0x1f, R6 ;  /* 0x0000001fff037819 */ /* 0x000fe20000011406 */
[----:B------:R-:W-:Y:S01]  /*0510*/  FMUL R11, R2, UR4 ;  /* 0x00000004020b7c20 */ /* 0x000fe20008400000 */
[----:B------:R-:W-:Y:S01]  /*0520*/  UMOV UR4, 0x20 ;  /* 0x0000002000047882 */ /* 0x000fe20000000000 */
[----:B------:R-:W0:Y:S01]  /*0530*/  F2I.U32.TRUNC.NTZ R13, R13 ;  /* 0x0000000d000d7305 */ /* 0x000e22000020f000 */
[----:B------:R-:W-:Y:S01]  /*0540*/  LEA.HI R3, R3, R6, RZ, 0x2 ;  /* 0x0000000603037211 */ /* 0x000fe200078f10ff */
[----:B------:R-:W-:Y:S01]  /*0550*/  IMAD R7, R10, 0x4, R7 ;  /* 0x000000040a077824 */ /* 0x000fe200078e0207 */
[----:B------:R-:W-:Y:S01]  /*0560*/  @!UP0 UMOV UR6, 0x400 ;  /* 0x0000040000068882 */ /* 0x000fe20000000000 */
[----:B------:R-:W-:-:S04]  /*0570*/  @!UP0 UIADD3 UR4, -UR4, 0x100000, URZ ;  /* 0x0010000004048890 */ /* 0x000fc8000fffe13f */
[----:B------:R-:W-:Y:S02]  /*0580*/  @!UP0 USHF.L.U32 UR5, UR4, 0xb, URZ ;  /* 0x0000000b04058899 */ /* 0x000fe4000800063f */
[----:B------:R-:W-:Y:S01]  /*0590*/  @!UP0 USHF.L.U32 UR4, UR4, 0x1, URZ ;  /* 0x0000000104048899 */ /* 0x000fe2000800063f */
[----:B------:R-:W-:Y:S01]  /*05a0*/  LOP3.LUT R3, R3, 0xfffffffc, RZ, 0xc0, !PT ;  /* 0xfffffffc03037812 */ /* 0x000fe200078ec0ff */
[C---:B------:R-:W-:Y:S01]  /*05b0*/  IMAD.SHL.U32 R2, R7.reuse, 0x4, RZ ;  /* 0x0000000407027824 */ /* 0x040fe200078e00ff */
[----:B--2---:R-:W-:Y:S01]  /*05c0*/  ISETP.EQ.U32.AND P3, PT, R14, 0x1, PT ;  /* 0x000000010e00780c */ /* 0x004fe20003f62070 */
[----:B------:R-:W2:Y:S01]  /*05d0*/  F2I.U32.TRUNC.NTZ R11, R11 ;  /* 0x0000000b000b7305 */ /* 0x000ea2000020f000 */
[----:B------:R-:W-:Y:S02]  /*05e0*/  VIADD R10, R4, 0xffffffff ;  /* 0xffffffff040a7836 */ /* 0x000fe40000000000 */
[----:B------:R-:W-:Y:S01]  /*05f0*/  IMAD.IADD R6, R6, 0x1, -R3 ;  /* 0x0000000106067824 */ /* 0x000fe200078e0a03 */
[----:B------:R-:W-:-:S02]  /*0600*/  LOP3.LUT R5, R7, 0xc, R2, 0x78, !PT ;  /* 0x0000000c07057812 */ /* 0x000fc400078e7802 */
[----:B------:R-:W-:Y:S01]  /*0610*/  ISETP.GE.U32.AND P5, PT, R10, 0x2, PT ;  /* 0x000000020a00780c */ /* 0x000fe20003fa6070 */
[----:B0-----:R-:W-:Y:S01]  /*0620*/  IMAD.MOV R20, RZ, RZ, -R13 ;  /* 0x000000ffff147224 */ /* 0x001fe200078e0a0d */
[----:B-1----:R-:W-:Y:S01]  /*0630*/  @!UP0 ULEA UR6, UR7, UR6, 0x18 ;  /* 0x0000000607068291 */ /* 0x002fe2000f8ec03f */
[C---:B------:R-:W-:Y:S01]  /*0640*/  ISETP.NE.AND P1, PT, R6.reuse, 0x3, PT ;  /* 0x000000030600780c */ /* 0x040fe20003f25270 */
[----:B------:R-:W-:Y:S01]  /*0650*/  VOTEU.ALL UP0, P0 ;  /* 0x00000000003f7886 */ /* 0x000fe20000000000 */
[----:B---3--:R-:W-:Y:S01]  /*0660*/  IMAD R2, R19, R20, R8 ;  /* 0x0000001413027224 */ /* 0x008fe200078e0208 */
[----:B------:R-:W-:Y:S02]  /*0670*/  ISETP.LT.U32.AND P0, PT, R5, 0x2, !P2 ;  /* 0x000000020500780c */ /* 0x000fe40005701070 */
[----:B------:R-:W-:Y:S01]  /*0680*/  ISETP.EQ.OR P1, PT, R6, RZ, !P1 ;  /* 0x000000ff0600720c */ /* 0x000fe20004f22670 */
[----:B--2---:R-:W-:Y:S01]  /*0690*/  IMAD.MOV R11, RZ, RZ, -R11 ;  /* 0x000000ffff0b7224 */ /* 0x004fe200078e0a0b */
[----:B------:R-:W-:-:S02]  /*06a0*/  ISETP.NE.AND P4, PT, R2, R5, PT ;  /* 0x000000050200720c */ /* 0x000fc40003f85270 */
[----:B------:R-:W-:Y:S01]  /*06b0*/  ISETP.EQ.AND P1, PT, R4, RZ, P1 ;  /* 0x000000ff0400720c */ /* 0x000fe20000f22270 */
[----:B-----5:R-:W-:Y:S01]  /*06c0*/  IMAD R11, R12, R11, UR8 ;  /* 0x000000080c0b7e24 */ /* 0x020fe2000f8e020b */
[----:B------:R-:W-:Y:S01]  /*06d0*/  ISETP.NE.AND P2, PT, R4, RZ, PT ;  /* 0x000000ff0400720c */ /* 0x000fe20003f45270 */
[----:B------:R-:W0:Y:S02]  /*06e0*/  FENCE.VIEW.ASYNC.S ;  /* 0x00000000000073c6 */ /* 0x000e240000000000 */
[----:B0-----:R0:W1:Y:S01]  /*06f0*/  @!UP0 SYNCS.EXCH.64 URZ, [UR6+0x60], UR4 ;  /* 0x00006004063f85b2 */ /* 0x0010620008000100 */
[----:B------:R-:W-:Y:S02]  /*0700*/  SEL R4, RZ, 0x1, !P1 ;  /* 0x00000001ff047807 */ /* 0x000fe40004800000 */
[----:B------:R-:W-:Y:S02]  /*0710*/  ISETP.EQ.OR P4, PT, R11, RZ, !P4 ;  /* 0x000000ff0b00720c */ /* 0x000fe40006782670 */
[----:B------:R-:W-:-:S02]  /*0720*/  SEL R4, R4, 0x2, P5 ;  /* 0x0000000204047807 */ /* 0x000fc40002800000 */
[----:B------:R-:W-:Y:S01]  /*0730*/  PLOP3.LUT P0, PT, P0, P4, PT, 0x80, 0x0 ;  /* 0x000000000000781c */ /* 0x000fe20000709070 */
[----:B------:R0:W2:Y:S01]  /*0740*/  @!UP1 SYNCS.EXCH.64 URZ, [UR6+0x68], UR4 ;  /* 0x00006804063f95b2 */ /* 0x0000a20008000100 */
[----:B------:R-:W-:Y:S01]  /*0750*/  NOP ;  /* 0x0000000000007918 */ /* 0x000fe20000000000 */
[----:B------:R-:W-:Y:S10]  /*0760*/  @!P3 BRA `(.L_x_3) ;  /* 0x000000000008b947 */ /* 0x000ff40003800000 */
[----:B-12-4-:R-:W-:Y:S01]  /*0770*/  UCGABAR_ARV ;  /* 0x00000000000079c7 */ /* 0x016fe20008000000 */
[----:B------:R-:W-:Y:S05]  /*0780*/  BRA `(.L_x_4) ;  /* 0x0000000000047947 */ /* 0x000fea0003800000 */
.L_x_3:
[----:B-12-4-:R-:W-:Y:S01]  /*0790*/  NOP ;  /* 0x0000000000007918 */ /* 0x016fe20000000000 */
.L_x_4:
[----:B------:R-:W1:Y:S01]  /*07a0*/  LDC R2, c[0x0][0x65c] ;  /* 0x00019700ff027b82 */ /* 0x000e620000000800 */
[----:B------:R-:W-:Y:S01]  /*07b0*/  IMAD.MOV.U32 R3, RZ, RZ, RZ ;  /* 0x000000ffff037224 */ /* 0x000fe200078e00ff */
[----:B-1----:R-:W-:Y:S01]  /*07c0*/  ISETP.NE.AND P4, PT, R2, 0x1, PT ;  /* 0x000000010200780c */ /* 0x002fe20003f85270 */
[----:B------:R-:W-:-:S12]  /*07d0*/  IMAD.U32 R2, RZ, RZ, UR8 ;  /* 0x00000008ff027e24 */ /* 0x000fd8000f8e00ff */
[----:B------:R-:W1:Y:S01]  /*07e0*/  @P4 LDC R15, c[0x0][0x10] ;  /* 0x00000400ff0f4b82 */ /* 0x000e620000000800 */
[----:B------:R-:W-:Y:S02]  /*07f0*/  @P4 IMAD.MOV.U32 R9, RZ, RZ, RZ ;  /* 0x000000ffff094224 */ /* 0x000fe400078e00ff */
[----:B------:R-:W-:-:S05]  /*0800*/  @P4 IMAD.MOV.U32 R7, RZ, RZ, RZ ;  /* 0x000000ffff074224 */ /* 0x000fca00078e00ff */
[----:B------:R-:W2:Y:S01]  /*0810*/  @!P4 LDC R13, c[0x0][0xc] ;  /* 0x00000300ff0dcb82 */ /* 0x000ea20000000800 */
[----:B-1----:R-:W-:-:S04]  /*0820*/  @P4 IMAD.WIDE.U32 R14, R15, UR8, R8 ;  /* 0x000000080f0e4c25 */ /* 0x002fc8000f8e0008 */
[----:B--2---:R-:W-:-:S04]  /*0830*/  @!P4 IMAD.WIDE.U32 R12, R8, R13, R2 ;  /* 0x0000000d080cc225 */ /* 0x004fc800078e0002 */
[----:B------:R-:W-:Y:S02]  /*0840*/  @P4 IMAD.MOV.U32 R2, RZ, RZ, R14 ;  /* 0x000000ffff024224 */ /* 0x000fe400078e000e */
[----:B------:R-:W-:Y:S02]  /*0850*/  @P4 IMAD.IADD R3, R15, 0x1, R7 ;  /* 0x000000010f034824 */ /* 0x000fe400078e0207 */
[----:B------:R-:W-:Y:S02]  /*0860*/  @!P4 IMAD.MOV.U32 R2, RZ, RZ, R12 ;  /* 0x000000ffff02c224 */ /* 0x000fe400078e000c */
[----:B------:R-:W-:Y:S01]  /*0870*/  @!P4 IMAD.MOV.U32 R3, RZ, RZ, R13 ;  /* 0x000000ffff03c224 */ /* 0x000fe200078e000d */
[----:B------:R-:W-:Y:S06]  /*0880*/  @!P3 BRA `(.L_x_5) ;  /* 0x00000000000cb947 */ /* 0x000fec0003800000 */
[----:B------:R-:W-:Y:S01]  /*0890*/  UCGABAR_WAIT ;  /* 0x0000000000007dc7 */ /* 0x000fe20008000000 */
[----:B------:R-:W-:Y:S01]  /*08a0*/  CCTL.IVALL ;  /* 0x00000000ff00798f */ /* 0x000fe20002000000 */
[----:B------:R-:W-:Y:S05]  /*08b0*/  BRA `(.L_x_6) ;  /* 0x0000000000047947 */ /* 0x000fea0003800000 */
.L_x_5:
[----:B------:R-:W-:Y:S06]  /*08c0*/  BAR.SYNC.DEFER_BLOCKING 0x0 ;  /* 0x0000000000007b1d */ /* 0x000fec0000010000 */
.L_x_6:
[----:B------:R-:W-:Y:S05]  /*08d0*/  @!P2 BRA `(.L_x_7) ;  /* 0x000000780074a947 */ /* 0x000fea0003800000 */
[----:B------:R-:W-:-:S13]  /*08e0*/  ISETP.GT.U32.AND P1, PT, R10, 0x1, PT ;  /* 0x000000010a00780c */ /* 0x000fda0003f24070 */
[----:B0-----:R-:W-:Y:S05]  /*08f0*/  @P1 EXIT ;  /* 0x000000000000194d */ /* 0x001fea0003800000 */
[----:B------:R-:W-:Y:S01]  /*0900*/  ULDC.64 UR4, c[0x0][0x650] ;  /* 0x0001940000047ab9 */ /* 0x000fe20000000a00 */
[----:B------:R-:W-:Y:S01]  /*0910*/  PRMT R14, RZ, 0x7610, R14 ;  /* 0x00007610ff0e7816 */ /* 0x000fe2000000000e */
[----:B------:R-:W-:Y:S01]  /*0920*/  IMAD.MOV.U32 R7, RZ, RZ, -0x1 ;  /* 0xffffffffff077424 */ /* 0x000fe200078e00ff */
[----:B------:R-:W-:Y:S01]  /*0930*/  ISETP.GE.U32.AND P1, PT, R2, UR4, PT ;  /* 0x0000000402007c0c */ /* 0x000fe2000bf26070 */
[----:B------:R-:W-:Y:S02]  /*0940*/  IMAD.MOV.U32 R10, RZ, RZ, -0x1 ;  /* 0xffffffffff0a7424 */ /* 0x000fe400078e00ff */
[----:B------:R-:W-:Y:S01]  /*0950*/  IMAD.MOV.U32 R6, RZ, RZ, -0x1 ;  /* 0xffffffffff067424 */ /* 0x000fe200078e00ff */
[----:B------:R-:W-:-:S13]  /*0960*/  ISETP.GE.U32.AND.EX P1, PT, R3, UR5, PT, P1 ;  /* 0x0000000503007c0c */ /* 0x000fda000bf26110 */
[----:B------:R-:W-:Y:S05]  /*0970*/  @P1 BRA `(.L_x_8) ;  /* 0x0000000400281947 */ /* 0x000fea0003800000 */
[----:B------:R-:W0:Y:S01]  /*0980*/  LDC.64 R22, c[0x0][0x628] ;  /* 0x00018a00ff167b82 */ /* 0x000e220000000a00 */
[----:B------:R-:W-:Y:S02]  /*0990*/  IMAD.MOV.U32 R6, RZ, RZ, R2 ;  /* 0x000000ffff067224 */ /* 0x000fe400078e0002 */
[----:B------:R-:W-:-:S05]  /*09a0*/  IMAD.MOV.U32 R7, RZ, RZ, R3 ;  /* 0x000000ffff077224 */ /* 0x000fca00078e0003 */
[----:B------:R-:W1:Y:S08]  /*09b0*/  LDC R10, c[0x0][0x630] ;  /* 0x00018c00ff0a7b82 */ /* 0x000e700000000800 */
[----:B------:R-:W2:Y:S01]  /*09c0*/  LDC.64 R24, c[0x0][0x620] ;  /* 0x00018800ff187b82 */ /* 0x000ea20000000a00 */
[----:B0-----:R-:W-:-:S04]  /*09d0*/  ISETP.NE.U32.AND P1, PT, R22, RZ, PT ;  /* 0x000000ff1600720c */ /* 0x001fc80003f25070 */
[----:B------:R-:W-:-:S13]  /*09e0*/  ISETP.NE.AND.EX P1, PT, R23, RZ, PT, P1 ;  /* 0x000000ff1700720c */ /* 0x000fda0003f25310 */
[----:B-12---:R-:W-:Y:S05]  /*09f0*/  @!P1 BRA `(.L_x_9) ;  /* 0x0000000000289947 */ /* 0x006fea0003800000 */
[----:B------:R-:W0:Y:S02]  /*0a00*/  LDC R15, c[0x0][0x634] ;  /* 0x00018d00ff0f7b82 */ /* 0x000e240000000800 */
[----:B0-----:R-:W-:-:S05]  /*0a10*/  IADD3 R15, P1, R2, R15, RZ ;  /* 0x0000000f020f7210 */ /* 0x001fca0007f3e0ff */
[----:B------:R-:W-:-:S04]  /*0a20*/  IMAD.X R17, RZ, RZ, R3, P1 ;  /* 0x000000ffff117224 */ /* 0x000fc800008e0603 */
[----:B------:R-:W-:-:S04]  /*0a30*/  IMAD.WIDE.U32 R6, R17, R22, RZ ;  /* 0x0000001611067225 */ /* 0x000fc800078e00ff */
[----:B------:R-:W-:-:S04]  /*0a40*/  IMAD.WIDE.U32 R12, P1, R15, R23, R6 ;  /* 0x000000170f0c7225 */ /* 0x000fc80007820006 */
[----:B------:R-:W-:-:S04]  /*0a50*/  IMAD.WIDE.U32 R6, R15, R22, RZ ;  /* 0x000000160f067225 */ /* 0x000fc800078e00ff */
[----:B------:R-:W-:Y:S01]  /*0a60*/  IMAD.X R15, RZ, RZ, RZ, P1 ;  /* 0x000000ffff0f7224 */ /* 0x000fe200008e06ff */
[----:B------:R-:W-:Y:S01]  /*0a70*/  IADD3 RZ, P1, R7, R12, RZ ;  /* 0x0000000c07ff7210 */ /* 0x000fe20007f3e0ff */
[----:B------:R-:W-:-:S04]  /*0a80*/  IMAD.MOV.U32 R14, RZ, RZ, R13 ;  /* 0x000000ffff0e7224 */ /* 0x000fc800078e000d */
[----:B------:R-:W-:-:S08]  /*0a90*/  IMAD.WIDE.U32.X R6, R17, R23, R14, P1 ;  /* 0x0000001711067225 */ /* 0x000fd000008e040e */
.L_x_9:
[----:B------:R-:W0:Y:S01]  /*0aa0*/  LDC.64 R22, c[0x0][0x640] ;  /* 0x00019000ff167b82 */ /* 0x000e220000000a00 */
[--C-:B------:R-:W-:Y:S01]  /*0ab0*/  SHF.R.U64 R26, R6, R10, R7.reuse ;  /* 0x0000000a061a7219 */ /* 0x100fe20000001207 */
[----:B------:R-:W-:Y:S01]  /*0ac0*/  IMAD R20, R19, R20, R8 ;  /* 0x0000001413147224 */ /* 0x000fe200078e0208 */
[----:B------:R-:W-:Y:S01]  /*0ad0*/  SHF.R.U32.HI R6, RZ, R10, R7 ;  /* 0x0000000aff067219 */ /* 0x000fe20000011607 */
[----:B------:R-:W-:Y:S01]  /*0ae0*/  IMAD.MOV.U32 R19, RZ, RZ, 0x1 ;  /* 0x00000001ff137424 */ /* 0x000fe200078e00ff */
[----:B------:R-:W-:-:S03]  /*0af0*/  IADD3 R9, P1, RZ, -R26, RZ ;  /* 0x8000001aff097210 */ /* 0x000fc60007f3e0ff */
[----:B------:R-:W1:Y:S02]  /*0b00*/  LDC R12, c[0x0][0x618] ;  /* 0x00018600ff0c7b82 */ /* 0x000e640000000800 */
[----:B------:R-:W-:-:S04]  /*0b10*/  IMAD.X R7, RZ, RZ, ~R6, P1 ;  /* 0x000000ffff077224 */ /* 0x000fc800008e0e06 */
[-C--:B------:R-:W-:Y:S02]  /*0b20*/  IMAD R10, R7, R24.reuse, RZ ;  /* 0x00000018070a7224 */ /* 0x080fe400078e02ff */
[----:B------:R-:W2:Y:S01]  /*0b30*/  LDC R16, c[0x0][0x608] ;  /* 0x00018200ff107b82 */ /* 0x000ea20000000800 */
[----:B------:R-:W-:-:S04]  /*0b40*/  IMAD.WIDE.U32 R6, R9, R24, R2 ;  /* 0x0000001809067225 */ /* 0x000fc800078e0002 */
[----:B------:R-:W-:-:S03]  /*0b50*/  IMAD R9, R9, R25, R10 ;  /* 0x0000001909097224 */ /* 0x000fc600078e020a */
[----:B------:R-:W3:Y:S01]  /*0b60*/  LDC R18, c[0x0][0x658] ;  /* 0x00019600ff127b82 */ /* 0x000ee20000000800 */
[----:B------:R-:W-:Y:S01]  /*0b70*/  IMAD.IADD R7, R7, 0x1, R9 ;  /* 0x0000000107077824 */ /* 0x000fe200078e0209 */
[----:B0-----:R-:W-:Y:S01]  /*0b80*/  ISETP.NE.U32.AND P1, PT, R22, RZ, PT ;  /* 0x000000ff1600720c */ /* 0x001fe20003f25070 */
[----:B------:R-:W-:-:S03]  /*0b90*/  IMAD.MOV.U32 R9, RZ, RZ, -0x1 ;  /* 0xffffffffff097424 */ /* 0x000fc600078e00ff */
[----:B------:R-:W-:Y:S02]  /*0ba0*/  ISETP.NE.AND.EX P1, PT, R23, RZ, PT, P1 ;  /* 0x000000ff1700720c */ /* 0x000fe40003f25310 */
[----:B------:R-:W0:Y:S01]  /*0bb0*/  LDC R17, c[0x0][0x600] ;  /* 0x00018000ff117b82 */ /* 0x000e220000000800 */
[-CC-:B-1----:R-:W-:Y:S02]  /*0bc0*/  SHF.R.U64 R14, R6, R12.reuse, R7.reuse ;  /* 0x0000000c060e7219 */ /* 0x182fe40000001207 */
[----:B------:R-:W-:-:S05]  /*0bd0*/  SHF.R.U32.HI R7, RZ, R12, R7 ;  /* 0x0000000cff077219 */ /* 0x000fca0000011607 */
[----:B------:R-:W1:Y:S01]  /*0be0*/  LDC R21, c[0x0][0x648] ;  /* 0x00019200ff157b82 */ /* 0x000e620000000800 */
[-CC-:B--2---:R-:W-:Y:S02]  /*0bf0*/  SHF.R.U64 R27, R14, R16.reuse, R7.reuse ;  /* 0x000000100e1b7219 */ /* 0x184fe40000001207 */
[----:B------:R-:W-:-:S05]  /*0c00*/  SHF.R.U32.HI R7, RZ, R16, R7 ;  /* 0x00000010ff077219 */ /* 0x000fca0000011607 */
[----:B------:R-:W2:Y:S01]  /*0c10*/  LDC R25, c[0x0][0x638] ;  /* 0x00018e00ff197b82 */ /* 0x000ea20000000800 */
[-C--:B---3--:R-:W-:Y:S02]  /*0c20*/  SHF.L.U32 R6, R9, R18.reuse, RZ ;  /* 0x0000001209067219 */ /* 0x088fe400000006ff */
[--C-:B------:R-:W-:Y:S02]  /*0c30*/  SHF.R.U64 R16, R27, R18, R7.reuse ;  /* 0x000000121b107219 */ /* 0x100fe40000001207 */
[----:B------:R-:W-:Y:S02]  /*0c40*/  LOP3.LUT R10, RZ, R6, RZ, 0x33, !PT ;  /* 0x00000006ff0a7212 */ /* 0x000fe400078e33ff */
[----:B------:R-:W-:Y:S01]  /*0c50*/  SHF.R.U32.HI R7, RZ, R18, R7 ;  /* 0x00000012ff077219 */ /* 0x000fe20000011607 */
[----:B------:R-:W3:Y:S01]  /*0c60*/  LDC R24, c[0x0][0x610] ;  /* 0x00018400ff187b82 */ /* 0x000ee20000000800 */
[----:B------:R-:W-:Y:S01]  /*0c70*/  IMAD.MOV.U32 R6, RZ, RZ, R16 ;  /* 0x000000ffff067224 */ /* 0x000fe200078e0010 */
[----:B------:R-:W-:Y:S06]  /*0c80*/  @!P1 BRA `(.L_x_10) ;  /* 0x0000000000289947 */ /* 0x000fec0003800000 */
[----:B------:R-:W4:Y:S02]  /*0c90*/  LDC R13, c[0x0][0x64c] ;  /* 0x00019300ff0d7b82 */ /* 0x000f240000000800 */
[----:B----4-:R-:W-:-:S05]  /*0ca0*/  IADD3 R13, P1, R16, R13, RZ ;  /* 0x0000000d100d7210 */ /* 0x010fca0007f3e0ff */
        /* <DEDUP_REMOVED lines=8> */
.L_x_10:
[----:B-1----:R-:W-:Y:S01]  /*0d30*/  SHF.R.U64 R8, R6, R21, R7 ;  /* 0x0000001506087219 */ /* 0x002fe20000001207 */
[----:B0-----:R-:W-:Y:S01]  /*0d40*/  VIADD R9, R17, 0xffffffff ;  /* 0xffffffff11097836 */ /* 0x001fe20000000000 */
[----:B------:R-:W-:Y:S02]  /*0d50*/  SHF.L.U32 R6, R19, R18, RZ ;  /* 0x0000001213067219 */ /* 0x000fe400000006ff */
[----:B------:R-:W-:Y:S01]  /*0d60*/  LOP3.LUT R7, R27, R10, RZ, 0xc0, !PT ;  /* 0x0000000a1b077212 */ /* 0x000fe200078ec0ff */
[----:B------:R-:W-:Y:S01]  /*0d70*/  IMAD.MOV R10, RZ, RZ, -R8 ;  /* 0x000000ffff0a7224 */ /* 0x000fe200078e0a08 */
[----:B------:R-:W-:Y:S02]  /*0d80*/  SEL R11, R11, R20, !P4 ;  /* 0x000000140b0b7207 */ /* 0x000fe40006000000 */
[----:B------:R-:W-:Y:S01]  /*0d90*/  LOP3.LUT R9, R14, R9, RZ, 0xc0, !PT ;  /* 0x000000090e097212 */ /* 0x000fe200078ec0ff */
[----:B------:R-:W-:Y:S02]  /*0da0*/  IMAD R8, R6, R8, R7 ;  /* 0x0000000806087224 */ /* 0x000fe400078e0207 */
[----:B--2---:R-:W-:-:S02]  /*0db0*/  IMAD R6, R10, R25, R16 ;  /* 0x000000190a067224 */ /* 0x004fc400078e0210 */
[----:B---3--:R-:W-:Y:S02]  /*0dc0*/  IMAD R11, R8, R24, R11 ;  /* 0x00000018080b7224 */ /* 0x008fe400078e020b */
[----:B------:R-:W-:Y:S02]  /*0dd0*/  IMAD R6, R6, R17, R9 ;  /* 0x0000001106067224 */ /* 0x000fe400078e0209 */
[----:B------:R-:W-:-:S03]  /*0de0*/  IMAD.MOV.U32 R14, RZ, RZ, 0x1 ;  /* 0x00000001ff0e7424 */ /* 0x000fc600078e00ff */
[----:B------:R-:W-:Y:S02]  /*0df0*/  SEL R10, R6, R11, !P4 ;  /* 0x0000000b060a7207 */ /* 0x000fe40006000000 */
[----:B------:R-:W-:Y:S01]  /*0e00*/  SEL R7, R11, R6, !P4 ;  /* 0x000000060b077207 */ /* 0x000fe20006000000 */
[----:B------:R-:W-:-:S07]  /*0e10*/  IMAD.MOV.U32 R6, RZ, RZ, R26 ;  /* 0x000000ffff067224 */ /* 0x000fce00078e001a */
.L_x_8:
[----:B------:R-:W-:-:S08]  /*0e20*/  NOP ;  /* 0x0000000000007918 */ /* 0x000fd00000000000 */
[----:B------:R-:W0:Y:S02]  /*0e30*/  USETMAXREG.TRY_ALLOC.CTAPOOL UP0, 0xe8 ;  /* 0x000000e8000079c8 */ /* 0x000e240008000600 */
[----:B0-----:R-:W-:-:S13]  /*0e40*/  PLOP3.LUT P1, PT, PT, PT, UP0, 0x80, 0x0 ;  /* 0x000000000000781c */ /* 0x001fda0003f2f008 */
[----:B------:R-:W-:Y:S05]  /*0e50*/  @!P1 BRA `(.L_x_8) ;  /* 0xfffffffc00f09947 */ /* 0x000fea000383ffff */
[----:B------:R-:W-:Y:S01]  /*0e60*/  ULDC.64 UR4, c[0x0][0x598] ;  /* 0x0001660000047ab9 */ /* 0x000fe20000000a00 */
[----:B------:R-:W-:Y:S01]  /*0e70*/  ULDC.64 UR20, c[0x0][0x208] ;  /* 0x0000820000147ab9 */ /* 0x000fe20000000a00 */
[----:B------:R-:W-:-:S04]  /*0e80*/  ISETP.NE.U32.AND P1, PT, RZ, UR4, PT ;  /* 0x00000004ff007c0c */ /* 0x000fc8000bf25070 */
[----:B------:R-:W-:-:S13]  /*0e90*/  ISETP.NE.AND.EX P1, PT, RZ, UR5, PT, P1 ;  /* 0x00000005ff007c0c */ /* 0x000fda000bf25310 */
[----:B------:R-:W-:Y:S05]  /*0ea0*/  @!P1 BRA `(.L_x_11) ;  /* 0x00000000001c9947 */ /* 0x000fea0003800000 */
[----:B------:R-:W0:Y:S02]  /*0eb0*/  LDC.64 R8, c[0x0][0x598] ;  /* 0x00016600ff087b82 */ /* 0x000e240000000a00 */
[----:B0-----:R-:W2:Y:S02]  /*0ec0*/  LDG.E.64 R8, desc[UR20][R8.64] ;  /* 0x0000001408087981 */ /* 0x001ea4000c1e1b00 */
[----:B--2---:R-:W-:-:S04]  /*0ed0*/  ISETP.NE.U32.AND P1, PT, R8, RZ, PT ;  /* 0x000000ff0800720c */ /* 0x004fc80003f25070 */
[----:B------:R-:W-:-:S13]  /*0ee0*/  ISETP.NE.AND.EX P1, PT, R9, RZ, PT, P1 ;  /* 0x000000ff0900720c */ /* 0x000fda0003f25310 */
[----:B------:R-:W-:Y:S05]  /*0ef0*/  @!P1 BRA `(.L_x_11) ;  /* 0x0000000000089947 */ /* 0x000fea0003800000 */
[----:B------:R0:W5:Y:S01]  /*0f00*/  LD.E R8, desc[UR20][R8.64] ;  /* 0x0000001408087980 */ /* 0x000162000c101900 */
[----:B------:R-:W-:Y:S05]  /*0f10*/  BRA `(.L_x_12) ;  /* 0x0000000000207947 */ /* 0x000fea0003800000 */
.L_x_11:
[----:B------:R-:W-:Y:S02]  /*0f20*/  ULDC.64 UR4, c[0x0][0x588] ;  /* 0x0001620000047ab9 */ /* 0x000fe40000000a00 */
[----:B------:R-:W-:-:S04]  /*0f30*/  ISETP.NE.U32.AND P1, PT, RZ, UR4, PT ;  /* 0x00000004ff007c0c */ /* 0x000fc8000bf25070 */
[----:B------:R-:W-:-:S13]  /*0f40*/  ISETP.NE.AND.EX P1, PT, RZ, UR5, PT, P1 ;  /* 0x00000005ff007c0c */ /* 0x000fda000bf25310 */
[----:B------:R-:W-:Y:S05]  /*0f50*/  @!P1 BRA `(.L_x_13) ;  /* 0x00000000000c9947 */ /* 0x000fea0003800000 */
[----:B------:R-:W0:Y:S02]  /*0f60*/  LDC.64 R8, c[0x0][0x588] ;  /* 0x00016200ff087b82 */ /* 0x000e240000000a00 */
[----:B0-----:R1:W5:Y:S01]  /*0f70*/  LDG.E R8, desc[UR20][R8.64] ;  /* 0x0000001408087981 */ /* 0x001362000c1e1900 */
[----:B------:R-:W-:Y:S05]  /*0f80*/  BRA `(.L_x_12) ;  /* 0x0000000000047947 */ /* 0x000fea0003800000 */
.L_x_13:
[----:B------:R-:W2:Y:S02]  /*0f90*/  LDC R8, c[0x0][0x580] ;  /* 0x00016000ff087b82 */ /* 0x000ea40000000800 */
.L_x_12:
[----:B------:R-:W-:Y:S02]  /*0fa0*/  ULDC.64 UR4, c[0x0][0x5a0] ;  /* 0x0001680000047ab9 */ /* 0x000fe40000000a00 */
[----:B------:R-:W-:-:S04]  /*0fb0*/  ISETP.NE.U32.AND P1, PT, RZ, UR4, PT ;  /* 0x00000004ff007c0c */ /* 0x000fc8000bf25070 */
[----:B------:R-:W-:-:S13]  /*0fc0*/  ISETP.NE.AND.EX P1, PT, RZ, UR5, PT, P1 ;  /* 0x00000005ff007c0c */ /* 0x000fda000bf25310 */
[----:B------:R-:W-:Y:S05]  /*0fd0*/  @!P1 BRA `(.L_x_14) ;  /* 0x00000000001c9947 */ /* 0x000fea0003800000 */
[----:B------:R-:W3:Y:S02]  /*0fe0*/  LDC.64 R12, c[0x0][0x5a0] ;  /* 0x00016800ff0c7b82 */ /* 0x000ee40000000a00 */
[----:B---3--:R-:W3:Y:S02]  /*0ff0*/  LDG.E.64 R12, desc[UR20][R12.64] ;  /* 0x000000140c0c7981 */ /* 0x008ee4000c1e1b00 */
[----:B---3--:R-:W-:-:S04]  /*1000*/  ISETP.NE.U32.AND P1, PT, R12, RZ, PT ;  /* 0x000000ff0c00720c */ /* 0x008fc80003f25070 */
[----:B------:R-:W-:-:S13]  /*1010*/  ISETP.NE.AND.EX P1, PT, R13, RZ, PT, P1 ;  /* 0x000000ff0d00720c */ /* 0x000fda0003f25310 */
[----:B------:R-:W-:Y:S05]  /*1020*/  @!P1 BRA `(.L_x_14) ;  /* 0x0000000000089947 */ /* 0x000fea0003800000 */
[----:B01----:R0:W5:Y:S01]  /*1030*/  LD.E R9, desc[UR20][R12.64] ;  /* 0x000000140c097980 */ /* 0x003162000c101900 */
[----:B------:R-:W-:Y:S05]  /*1040*/  BRA `(.L_x_15) ;  /* 0x0000000000207947 */ /* 0x000fea0003800000 */
.L_x_14:
[----:B------:R-:W-:Y:S02]  /*1050*/  ULDC.64 UR4, c[0x0][0x590] ;  /* 0x0001640000047ab9 */ /* 0x000fe40000000a00 */
[----:B------:R-:W-:-:S04]  /*1060*/  ISETP.NE.U32.AND P1, PT, RZ, UR4, PT ;  /* 0x00000004ff007c0c */ /* 0x000fc8000bf25070 */
[----:B------:R-:W-:-:S13]  /*1070*/  ISETP.NE.AND.EX P1, PT, RZ, UR5, PT, P1 ;  /* 0x00000005ff007c0c */ /* 0x000fda000bf25310 */
[----:B------:R-:W-:Y:S05]  /*1080*/  @!P1 BRA `(.L_x_16) ;  /* 0x00000000000c9947 */ /* 0x000fea0003800000 */
[----:B------:R-:W0:Y:S02]  /*1090*/  LDC.64 R12, c[0x0][0x590] ;  /* 0x00016400ff0c7b82 */ /* 0x000e240000000a00 */
[----:B01----:R1:W5:Y:S01]  /*10a0*/  LDG.E R9, desc[UR20][R12.64] ;  /* 0x000000140c097981 */ /* 0x003362000c1e1900 */
[----:B------:R-:W-:Y:S05]  /*10b0*/  BRA `(.L_x_15) ;  /* 0x0000000000047947 */ /* 0x000fea0003800000 */
.L_x_16:
[----:B01----:R-:W3:Y:S02]  /*10c0*/  LDC R9, c[0x0][0x584] ;  /* 0x00016100ff097b82 */ /* 0x003ee40000000800 */
.L_x_15:
[----:B------:R-:W-:-:S13]  /*10d0*/  LOP3.LUT P1, RZ, R14, 0xff, RZ, 0xc0, !PT ;  /* 0x000000ff0eff7812 */ /* 0x000fda000782c0ff */
[----:B------:R-:W-:Y:S05]  /*10e0*/  @!P1 EXIT ;  /* 0x000000000000994d */ /* 0x000fea0003800000 */
[----:B------:R-:W-:Y:S01]  /*10f0*/  ULDC UR4, c[0x0][0x28c] ;  /* 0x0000a30000047ab9 */ /* 0x000fe20000000800 */
[----:B------:R-:W-:Y:S01]  /*1100*/  LOP3.LUT R146, R4, 0x1, RZ, 0xfc, !PT ;  /* 0x0000000104927812 */ /* 0x000fe200078efcff */
[----:B------:R-:W-:-:S04]  /*1110*/  UIADD3 UR4, UR4, 0x7f, URZ ;  /* 0x0000007f04047890 */ /* 0x000fc8000fffe03f */
[----:B------:R-:W-:-:S04]  /*1120*/  USHF.R.S32.HI UR5, URZ, 0x1f, UR4 ;  /* 0x0000001f3f057899 */ /* 0x000fc80008011404 */
[----:B------:R-:W-:-:S03]  /*1130*/  ULEA.HI UR5, UR5, UR4, URZ, 0x7 ;  /* 0x0000000405057291 */ /* 0x000fc6000f8f383f */
[----:B------:R-:W-:Y:S01]  /*1140*/  UMOV UR4, URZ ;  /* 0x0000003f00047c82 */ /* 0x000fe20008000000 */
[----:B------:R-:W-:-:S03]  /*1150*/  USHF.R.S32.HI UR9, URZ, 0x7, UR5 ;  /* 0x000000073f097899 */ /* 0x000fc60008011405 */
[----:B------:R-:W-:-:S09]  /*1160*/  UMOV UR5, URZ ;  /* 0x0000003f00057c82 */ /* 0x000fd20008000000 */
.L_x_171:
[----:B------:R-:W-:Y:S01]  /*1170*/  LOP3.LUT R11, R0, 0x80, RZ, 0xc0, !PT ;  /* 0x00000080000b7812 */ /* 0x000fe200078ec0ff */
[----:B------:R-:W4:Y:S01]  /*1180*/  S2UR UR13, SR_CgaCtaId ;  /* 0x00000000000d79c3 */ /* 0x000f220000008800 */
[----:B------:R-:W-:Y:S01]  /*1190*/  UMOV UR12, 0x400 ;  /* 0x00000400000c7882 */ /* 0x000fe20000000000 */
[----:B------:R-:W-:Y:S01]  /*11a0*/  UMOV UR6, URZ ;  /* 0x0000003f00067c82 */ /* 0x000fe20008000000 */
[----:B------:R-:W-:Y:S01]  /*11b0*/  SHF.R.U32.HI R11, RZ, 0x7, R11 ;  /* 0x00000007ff0b7819 */ /* 0x000fe2000001160b */
[----:B------:R-:W-:Y:S01]  /*11c0*/  UMOV UR7, URZ ;  /* 0x0000003f00077c82 */ /* 0x000fe20008000000 */
[----:B------:R-:W-:Y:S02]  /*11d0*/  CS2R R20, SRZ ;  /* 0x0000000000147805 */ /* 0x000fe4000001ff00 */
[----:B------:R-:W-:Y:S02]  /*11e0*/  CS2R R18, SRZ ;  /* 0x0000000000127805 */ /* 0x000fe4000001ff00 */
[----:B------:R-:W-:Y:S01]  /*11f0*/  CS2R R22, SRZ ;  /* 0x0000000000167805 */ /* 0x000fe2000001ff00 */
[----:B01---5:R-:W0:Y:S01]  /*1200*/  LDC R12, c[0x0][0x28c] ;  /* 0x0000a300ff0c7b82 */ /* 0x023e220000000800 */
[----:B------:R-:W1:Y:S01]  /*1210*/  SHFL.IDX PT, R11, R11, RZ, 0x1f ;  /* 0x00001fff0b0b7589 */ /* 0x000e6200000e0000 */
[----:B------:R-:W-:-:S02]  /*1220*/  CS2R R88, SRZ ;  /* 0x0000000000587805 */ /* 0x000fc4000001ff00 */
[----:B------:R-:W-:Y:S02]  /*1230*/  CS2R R90, SRZ ;  /* 0x00000000005a7805 */ /* 0x000fe4000001ff00 */
[----:B------:R-:W-:Y:S02]  /*1240*/  CS2R R92, SRZ ;  /* 0x00000000005c7805 */ /* 0x000fe4000001ff00 */
[----:B------:R-:W-:Y:S02]  /*1250*/  CS2R R94, SRZ ;  /* 0x00000000005e7805 */ /* 0x000fe4000001ff00 */
[----:B------:R-:W-:Y:S02]  /*1260*/  CS2R R96, SRZ ;  /* 0x0000000000607805 */ /* 0x000fe4000001ff00 */
[----:B------:R-:W-:Y:S02]  /*1270*/  CS2R R98, SRZ ;  /* 0x0000000000627805 */ /* 0x000fe4000001ff00 */
        /* <DEDUP_REMOVED lines=16> */
[----:B0-----:R-:W-:Y:S02]  /*1380*/  ISETP.GE.AND P1, PT, R12, 0x1, PT ;  /* 0x000000010c00780c */ /* 0x001fe40003f26270 */
[----:B------:R-:W-:Y:S02]  /*1390*/  CS2R R132, SRZ ;  /* 0x0000000000847805 */ /* 0x000fe4000001ff00 */
[----:B-1----:R-:W-:-:S02]  /*13a0*/  R2UR UR8, R11 ;  /* 0x000000000b0872ca */ /* 0x002fc400000e0000 */
[----:B------:R-:W-:Y:S02]  /*13b0*/  CS2R R134, SRZ ;  /* 0x0000000000867805 */ /* 0x000fe4000001ff00 */
[----:B------:R-:W-:Y:S02]  /*13c0*/  CS2R R136, SRZ ;  /* 0x0000000000887805 */ /* 0x000fe4000001ff00 */
[----:B------:R-:W-:Y:S02]  /*13d0*/  CS2R R138, SRZ ;  /* 0x00000000008a7805 */ /* 0x000fe4000001ff00 */
[----:B------:R-:W-:Y:S02]  /*13e0*/  CS2R R140, SRZ ;  /* 0x00000000008c7805 */ /* 0x000fe4000001ff00 */
[----:B------:R-:W-:Y:S02]  /*13f0*/  CS2R R142, SRZ ;  /* 0x00000000008e7805 */ /* 0x000fe4000001ff00 */
[----:B------:R-:W-:Y:S01]  /*1400*/  CS2R R144, SRZ ;  /* 0x0000000000907805 */ /* 0x000fe2000001ff00 */
[----:B------:R-:W-:Y:S01]  /*1410*/  IMAD.U32 R15, RZ, RZ, UR4 ;  /* 0x00000004ff0f7e24 */ /* 0x000fe2000f8e00ff */
[----:B------:R-:W-:-:S02]  /*1420*/  CS2R R56, SRZ ;  /* 0x0000000000387805 */ /* 0x000fc4000001ff00 */
[----:B------:R-:W-:Y:S02]  /*1430*/  CS2R R58, SRZ ;  /* 0x00000000003a7805 */ /* 0x000fe4000001ff00 */
[----:B------:R-:W-:Y:S02]  /*1440*/  CS2R R60, SRZ ;  /* 0x00000000003c7805 */ /* 0x000fe4000001ff00 */
[----:B------:R-:W-:Y:S02]  /*1450*/  CS2R R62, SRZ ;  /* 0x00000000003e7805 */ /* 0x000fe4000001ff00 */
[----:B------:R-:W-:Y:S01]  /*1460*/  CS2R R64, SRZ ;  /* 0x0000000000407805 */ /* 0x000fe2000001ff00 */
[----:B------:R-:W-:Y:S01]  /*1470*/  ULEA.HI UR10, UR8, UR8, URZ, 0x1 ;  /* 0x00000008080a7291 */ /* 0x000fe2000f8f083f */
[----:B------:R-:W-:Y:S02]  /*1480*/  CS2R R66, SRZ ;  /* 0x0000000000427805 */ /* 0x000fe4000001ff00 */
[----:B------:R-:W-:-:S02]  /*1490*/  CS2R R68, SRZ ;  /* 0x0000000000447805 */ /* 0x000fc4000001ff00 */
[----:B------:R-:W-:Y:S01]  /*14a0*/  CS2R R70, SRZ ;  /* 0x0000000000467805 */ /* 0x000fe2000001ff00 */
[----:B------:R-:W-:Y:S01]  /*14b0*/  ULOP3.LUT UR11, UR10, 0x7fffe, URZ, 0xc0, !UPT ;  /* 0x0007fffe0a0b7892 */ /* 0x000fe2000f8ec03f */
[----:B------:R-:W-:Y:S01]  /*14c0*/  CS2R R72, SRZ ;  /* 0x0000000000487805 */ /* 0x000fe2000001ff00 */
[----:B----4-:R-:W-:Y:S01]  /*14d0*/  ULEA UR10, UR13, UR12, 0x18 ;  /* 0x0000000c0d0a7291 */ /* 0x010fe2000f8ec03f */
[----:B------:R-:W-:Y:S01]  /*14e0*/  CS2R R74, SRZ ;  /* 0x00000000004a7805 */ /* 0x000fe2000001ff00 */
[----:B------:R-:W-:Y:S01]  /*14f0*/  UIADD3 UR11, UR8, -UR11, URZ ;  /* 0x8000000b080b7290 */ /* 0x000fe2000fffe03f */
[----:B------:R-:W-:Y:S01]  /*1500*/  CS2R R76, SRZ ;  /* 0x00000000004c7805 */ /* 0x000fe2000001ff00 */
[----:B------:R-:W-:Y:S01]  /*1510*/  UMOV UR12, UR5 ;  /* 0x00000005000c7c82 */ /* 0x000fe20008000000 */
[----:B------:R-:W-:Y:S01]  /*1520*/  UMOV UR8, URZ ;  /* 0x0000003f00087c82 */ /* 0x000fe20008000000 */
[----:B------:R-:W-:Y:S01]  /*1530*/  ULEA UR11, UR11, UR10, 0xd ;  /* 0x0000000a0b0b7291 */ /* 0x000fe2000f8e683f */
[----:B------:R-:W-:-:S02]  /*1540*/  CS2R R78, SRZ ;  /* 0x00000000004e7805 */ /* 0x000fc4000001ff00 */
[----:B------:R-:W-:Y:S02]  /*1550*/  CS2R R80, SRZ ;  /* 0x0000000000507805 */ /* 0x000fe4000001ff00 */
[----:B------:R-:W-:Y:S01]  /*1560*/  CS2R R82, SRZ ;  /* 0x0000000000527805 */ /* 0x000fe2000001ff00 */
[----:B------:R-:W-:Y:S01]  /*1570*/  UIADD3 UR11, UR11, 0x100, URZ ;  /* 0x000001000b0b7890 */ /* 0x000fe2000fffe03f */
[----:B------:R-:W-:Y:S02]  /*1580*/  CS2R R84, SRZ ;  /* 0x0000000000547805 */ /* 0x000fe4000001ff00 */
[----:B------:R-:W-:Y:S02]  /*1590*/  CS2R R86, SRZ ;  /* 0x0000000000567805 */ /* 0x000fe4000001ff00 */
[----:B------:R-:W-:Y:S01]  /*15a0*/  CS2R R24, SRZ ;  /* 0x0000000000187805 */ /* 0x000fe2000001ff00 */
[----:B------:R-:W-:Y:S01]  /*15b0*/  USHF.R.U32.HI UR11, URZ, 0x4, UR11 ;  /* 0x000000043f0b7899 */ /* 0x000fe2000801160b */
[----:B------:R-:W-:-:S02]  /*15c0*/  CS2R R26, SRZ ;  /* 0x00000000001a7805 */ /* 0x000fc4000001ff00 */
[----:B------:R-:W-:Y:S02]  /*15d0*/  CS2R R28, SRZ ;  /* 0x00000000001c7805 */ /* 0x000fe4000001ff00 */
[----:B------:R-:W-:Y:S01]  /*15e0*/  CS2R R30, SRZ ;  /* 0x00000000001e7805 */ /* 0x000fe2000001ff00 */
[----:B------:R-:W-:Y:S01]  /*15f0*/  ULOP3.LUT UR11, UR11, 0x3fff, URZ, 0xc0, !UPT ;  /* 0x00003fff0b0b7892 */ /* 0x000fe2000f8ec03f */
        /* <DEDUP_REMOVED lines=11> */
[----:B------:R-:W-:Y:S01]  /*16b0*/  CS2R R54, SRZ ;  /* 0x0000000000367805 */ /* 0x000fe2000001ff00 */
[----:B--2---:R-:W-:Y:S06]  /*16c0*/  @!P1 BRA `(.L_x_17) ;  /* 0x00000008009c9947 */ /* 0x004fec0003800000 */
[----:B------:R-:W-:-:S13]  /*16d0*/  ISETP.NE.AND P2, PT, R146, 0x3, PT ;  /* 0x000000039200780c */ /* 0x000fda0003f45270 */
[----:B------:R-:W-:Y:S05]  /*16e0*/  @!P2 BRA `(.L_x_18) ;  /* 0x000000000004a947 */ /* 0x000fea0003800000 */
[----:B------:R-:W-:Y:S01]  /*16f0*/  BPT.TRAP 0x1 ;  /* 0x000000040000795c */ /* 0x000fe20000300000 */
.L_x_18:
[----:B------:R-:W-:Y:S01]  /*1700*/  ULEA UR6, UR5, UR10, 0x3 ;  /* 0x0000000a05067291 */ /* 0x000fe2000f8e183f */
[----:B------:R-:W-:-:S05]  /*1710*/  IMAD.U32 R11, RZ, RZ, UR4 ;  /* 0x00000004ff0b7e24 */ /* 0x000fca000f8e00ff */
[----:B------:R-:W-:-:S04]  /*1720*/  SHF.L.U32 R11, R11, 0x1f, RZ ;  /* 0x0000001f0b0b7819 */ /* 0x000fc800000006ff */
[----:B------:R0:W1:Y:S01]  /*1730*/  SYNCS.PHASECHK.TRANS64.TRYWAIT P1, [UR6], R11 ;  /* 0x0000000bff0075a7 */ /* 0x0000620008020146 */
[----:B------:R-:W-:Y:S05]  /*1740*/  @!P2 BRA `(.L_x_19) ;  /* 0x000000000004a947 */ /* 0x000fea0003800000 */
[----:B------:R-:W-:Y:S01]  /*1750*/  BPT.TRAP 0x1 ;  /* 0x000000040000795c */ /* 0x000fe20000300000 */
.L_x_19:
[----:B-1----:R-:W-:Y:S05]  /*1760*/  @P1 BRA `(.L_x_20) ;  /* 0x0000000000081947 */ /* 0x002fea0003800000 */
[----:B------:R-:W1:Y:S02]  /*1770*/  SYNCS.PHASECHK.TRANS64.TRYWAIT P1, [UR6], R11 ;  /* 0x0000000bff0075a7 */ /* 0x000e640008020146 */
[----:B-1----:R-:W-:Y:S05]  /*1780*/  @!P1 BRA `(.L_x_21) ;  /* 0x0000008000489947 */ /* 0x002fea0003800000 */
.L_x_20:
[----:B------:R-:W-:Y:S01]  /*1790*/  UIADD3 UR6, UR10, 0x28100, URZ ;  /* 0x000281000a067890 */ /* 0x000fe2000fffe03f */
[----:B------:R-:W-:Y:S01]  /*17a0*/  WARPGROUP.ARRIVE ;  /* 0x00000000000079c5 */ /* 0x000fe20000000000 */
[----:B------:R-:W-:Y:S01]  /*17b0*/  ULOP3.LUT UR8, UR11, 0x10000, URZ, 0xfc, !UPT ;  /* 0x000100000b087892 */ /* 0x000fe2000f8efc3f */
[----:B------:R-:W-:Y:S01]  /*17c0*/  CS2R R20, SRZ ;  /* 0x0000000000147805 */ /* 0x000fe2000001ff00 */
[----:B------:R-:W-:Y:S01]  /*17d0*/  USHF.R.U32.HI UR6, URZ, 0x4, UR6 ;  /* 0x000000043f067899 */ /* 0x000fe20008011606 */
[----:B------:R-:W-:Y:S01]  /*17e0*/  CS2R R18, SRZ ;  /* 0x0000000000127805 */ /* 0x000fe2000001ff00 */
[----:B------:R-:W-:Y:S01]  /*17f0*/  ULEA UR8, UR5, UR8, 0xb ;  /* 0x0000000805087291 */ /* 0x000fe2000f8e583f */
[----:B------:R-:W-:Y:S01]  /*1800*/  CS2R R22, SRZ ;  /* 0x0000000000167805 */ /* 0x000fe2000001ff00 */
[----:B------:R-:W-:Y:S01]  /*1810*/  ULOP3.LUT UR6, UR6, 0x3fff, URZ, 0xc0, !UPT ;  /* 0x00003fff06067892 */ /* 0x000fe2000f8ec03f */
[----:B------:R-:W-:Y:S01]  /*1820*/  CS2R R88, SRZ ;  /* 0x0000000000587805 */ /* 0x000fe2000001ff00 */
[----:B------:R-:W-:Y:S01]  /*1830*/  UMOV UR13, 0x40000040 ;  /* 0x40000040000d7882 */ /* 0x000fe20000000000 */
[----:B------:R-:W-:Y:S01]  /*1840*/  UMOV UR15, 0x40000040 ;  /* 0x40000040000f7882 */ /* 0x000fe20000000000 */
[----:B------:R-:W-:Y:S01]  /*1850*/  ULOP3.LUT UR6, UR6, 0x10000, URZ, 0xfc, !UPT ;  /* 0x0001000006067892 */ /* 0x000fe2000f8efc3f */
[----:B------:R-:W-:Y:S01]  /*1860*/  CS2R R90, SRZ ;  /* 0x00000000005a7805 */ /* 0x000fe2000001ff00 */
[----:B------:R-:W-:Y:S01]  /*1870*/  UMOV UR12, UR8 ;  /* 0x00000008000c7c82 */ /* 0x000fe20008000000 */
[----:B------:R-:W-:Y:S01]  /*1880*/  CS2R R92, SRZ ;  /* 0x00000000005c7805 */ /* 0x000fe2000001ff00 */
[----:B------:R-:W-:Y:S01]  /*1890*/  ULEA UR7, UR5, UR6, 0x9 ;  /* 0x0000000605077291 */ /* 0x000fe2000f8e483f */
[----:B------:R-:W-:Y:S01]  /*18a0*/  CS2R R94, SRZ ;  /* 0x00000000005e7805 */ /* 0x000fe2000001ff00 */
[----:B------:R-:W-:Y:S01]  /*18b0*/  UIADD3 UR6, UR8, 0x400, URZ ;  /* 0x0000040008067890 */ /* 0x000fe2000fffe03f */
[----:B------:R-:W-:-:S02]  /*18c0*/  CS2R R96, SRZ ;  /* 0x0000000000607805 */ /* 0x000fc4000001ff00 */
[----:B------:R-:W-:Y:S02]  /*18d0*/  CS2R R98, SRZ ;  /* 0x0000000000627805 */ /* 0x000fe4000001ff00 */
[----:B------:R-:W-:Y:S02]  /*18e0*/  CS2R R100, SRZ ;  /* 0x0000000000647805 */ /* 0x000fe4000001ff00 */
[----:B------:R-:W-:Y:S01]  /*18f0*/  CS2R R102, SRZ ;  /* 0x0000000000667805 */ /* 0x000fe2000001ff00 */
[----:B------:R-:W-:Y:S01]  /*1900*/  UMOV UR14, UR7 ;  /* 0x00000007000e7c82 */ /* 0x000fe20008000000 */
[----:B------:R-:W-:Y:S01]  /*1910*/  CS2R R104, SRZ ;  /* 0x0000000000687805 */ /* 0x000fe2000001ff00 */
[----:B------:R-:W-:Y:S01]  /*1920*/  QGMMA.64x64x32.F32.E5M2.E5M2 R56, gdesc[UR12], RZ, !UPT ;  /* 0x00e000000c3879f3 */ /* 0x000fe2000c7038ff */
[----:B------:R-:W-:Y:S01]  /*1930*/  UMOV UR12, UR6 ;  /* 0x00000006000c7c82 */ /* 0x000fe20008000000 */
[----:B------:R-:W-:Y:S01]  /*1940*/  UMOV UR13, 0x40000040 ;  /* 0x40000040000d7882 */ /* 0x000fe20000000000 */
[----:B------:R-:W-:Y:S01]  /*1950*/  UIADD3 UR6, UR8, 0x402, URZ ;  /* 0x0000040208067890 */ /* 0x000fe2000fffe03f */
[----:B------:R-:W-:Y:S01]  /*1960*/  QGMMA.64x64x32.F32.E5M2.E5M2 R24, gdesc[UR12], RZ, !UPT ;  /* 0x00e000000c1879f3 */ /* 0x000fe2000c7038ff */
[----:B------:R-:W-:Y:S01]  /*1970*/  UIADD3 UR12, UR8, 0x2, URZ ;  /* 0x00000002080c7890 */ /* 0x000fe2000fffe03f */
[----:B------:R-:W-:Y:S01]  /*1980*/  CS2R R106, SRZ ;  /* 0x00000000006a7805 */ /* 0x000fe2000001ff00 */
[----:B------:R-:W-:Y:S01]  /*1990*/  UIADD3 UR14, UR7, 0x2, URZ ;  /* 0x00000002070e7890 */ /* 0x000fe2000fffe03f */
[----:B------:R-:W-:Y:S01]  /*19a0*/  CS2R R108, SRZ ;  /* 0x00000000006c7805 */ /* 0x000fe2000001ff00 */
[----:B------:R-:W-:Y:S01]  /*19b0*/  UMOV UR13, 0x40000040 ;  /* 0x40000040000d7882 */ /* 0x000fe20000000000 */
[----:B------:R-:W-:Y:S01]  /*19c0*/  UMOV UR15, 0x40000040 ;  /* 0x40000040000f7882 */ /* 0x000fe20000000000 */
        /* <DEDUP_REMOVED lines=17> */
[----:B------:R-:W-:Y:S01]  /*1ae0*/  CS2R R144, SRZ ;  /* 0x0000000000907805 */ /* 0x000fe2000001ff00 */
[----:B------:R-:W-:Y:S01]  /*1af0*/  QGMMA.64x64x32.F32.E5M2.E5M2 R56, gdesc[UR12], R56 ;  /* 0x00e000000c3879f3 */ /* 0x000fe20008703838 */
[----:B------:R-:W-:Y:S01]  /*1b00*/  UMOV UR12, UR6 ;  /* 0x00000006000c7c82 */ /* 0x000fe20008000000 */
[----:B------:R-:W-:Y:S01]  /*1b10*/  UMOV UR13, 0x40000040 ;  /* 0x40000040000d7882 */ /* 0x000fe20000000000 */
[----:B------:R-:W-:Y:S01]  /*1b20*/  UIADD3 UR6, UR8, 0x404, URZ ;  /* 0x0000040408067890 */ /* 0x000fe2000fffe03f */
[----:B------:R-:W-:Y:S01]  /*1b30*/  QGMMA.64x64x32.F32.E5M2.E5M2 R24, gdesc[UR12], R24 ;  /* 0x00e000000c1879f3 */ /* 0x000fe20008703818 */
[----:B------:R-:W-:-:S02]  /*1b40*/  UIADD3 UR12, UR8, 0x4, URZ ;  /* 0x00000004080c7890 */ /* 0x000fc4000fffe03f */
[----:B------:R-:W-:Y:S01]  /*1b50*/  UIADD3 UR14, UR7, 0x4, URZ ;  /* 0x00000004070e7890 */ /* 0x000fe2000fffe03f */
[----:B------:R-:W-:Y:S01]  /*1b60*/  UMOV UR13, 0x40000040 ;  /* 0x40000040000d7882 */ /* 0x000fe20000000000 */
[----:B------:R-:W-:-:S07]  /*1b70*/  UMOV UR15, 0x40000040 ;  /* 0x40000040000f7882 */ /* 0x000fce0000000000 */
[----:B------:R-:W-:Y:S01]  /*1b80*/  QGMMA.64x64x32.F32.E5M2.E5M2 R56, gdesc[UR12], R56 ;  /* 0x00e000000c3879f3 */ /* 0x000fe20008703838 */
[----:B------:R-:W-:Y:S01]  /*1b90*/  UMOV UR12, UR6 ;  /* 0x00000006000c7c82 */ /* 0x000fe20008000000 */
[----:B------:R-:W-:Y:S01]  /*1ba0*/  UMOV UR13, 0x40000040 ;  /* 0x40000040000d7882 */ /* 0x000fe20000000000 */
[----:B------:R-:W-:Y:S01]  /*1bb0*/  UMOV UR6, 0x4 ;  /* 0x0000000400067882 */ /* 0x000fe20000000000 */
[----:B------:R-:W-:Y:S01]  /*1bc0*/  QGMMA.64x64x32.F32.E5M2.E5M2 R24, gdesc[UR12], R24 ;  /* 0x00e000000c1879f3 */ /* 0x000fe20008703818 */
[----:B------:R-:W-:Y:S02]  /*1bd0*/  UIADD3 UR14, UR7, 0x6, URZ ;  /* 0x00000006070e7890 */ /* 0x000fe4000fffe03f */
[----:B------:R-:W-:Y:S01]  /*1be0*/  UIADD3 UR12, UR8, 0x6, URZ ;  /* 0x00000006080c7890 */ /* 0x000fe2000fffe03f */
[----:B------:R-:W-:Y:S01]  /*1bf0*/  ULDC UR7, c[0x0][0x50c] ;  /* 0x0001430000077ab9 */ /* 0x000fe20000000800 */
[----:B------:R-:W-:Y:S02]  /*1c00*/  UIADD3 UR8, UR8, 0x406, URZ ;  /* 0x0000040608087890 */ /* 0x000fe4000fffe03f */
[----:B------:R-:W-:Y:S01]  /*1c10*/  UISETP.NE.AND UP0, UPT, UR7, 0x4, UPT ;  /* 0x000000040700788c */ /* 0x000fe2000bf05270 */
[----:B------:R-:W-:Y:S01]  /*1c20*/  UMOV UR13, 0x40000040 ;  /* 0x40000040000d7882 */ /* 0x000fe20000000000 */
[----:B------:R-:W-:-:S02]  /*1c30*/  UMOV UR15, 0x40000040 ;  /* 0x40000040000f7882 */ /* 0x000fc40000000000 */
[----:B------:R-:W-:-:S06]  /*1c40*/  USEL UR7, URZ, 0x1, UP0 ;  /* 0x000000013f077887 */ /* 0x000fcc0008000000 */
[----:B------:R-:W-:Y:S01]  /*1c50*/  ISETP.NE.AND P1, PT, RZ, UR7, PT ;  /* 0x00000007ff007c0c */ /* 0x000fe2000bf25270 */
[----:B------:R-:W-:Y:S01]  /*1c60*/  QGMMA.64x64x32.F32.E5M2.E5M2 R56, gdesc[UR12], R56 ;  /* 0x00e000000c3879f3 */ /* 0x000fe20008703838 */
[----:B------:R-:W-:Y:S01]  /*1c70*/  UMOV UR12, UR8 ;  /* 0x00000008000c7c82 */ /* 0x000fe20008000000 */
[----:B------:R-:W-:Y:S02]  /*1c80*/  UMOV UR13, 0x40000040 ;  /* 0x40000040000d7882 */ /* 0x000fe40000000000 */
[----:B------:R-:W-:Y:S08]  /*1c90*/  QGMMA.64x64x32.F32.E5M2.E5M2 R24, gdesc[UR12], R24, gsb0 ;  /* 0x00e000000c1879f3 */ /* 0x000ff00008003818 */
[----:B------:R-:W-:Y:S05]  /*1ca0*/  @!P1 BRA `(.L_x_22) ;  /* 0x0000000400089947 */ /* 0x000fea0003800000 */
[----:B------:R-:W-:Y:S02]  /*1cb0*/  WARPGROUP.DEPBAR.LE gsb0, 0x0 ;  /* 0x00008000000079c5 */ /* 0x000fe40000010000 */
[----:B------:R-:W-:-:S01]  /*1cc0*/  FADD R145, RZ, R56 ;  /* 0x00000038ff917221 */ /* 0x000fc20000000000 */
[----:B------:R-:W-:Y:S01]  /*1cd0*/  FADD R144, RZ, R57 ;  /* 0x00000039ff907221 */ /* 0x000fe20000000000 */
        /* <DEDUP_REMOVED lines=62> */
[----:B------:R-:W-:-:S06]  /*20c0*/  UMOV UR6, URZ ;  /* 0x0000003f00067c82 */ /* 0x000fcc0008000000 */
.L_x_22:
[----:B------:R-:W-:-:S04]  /*20d0*/  UIADD3 UR12, UR5, 0x1, URZ ;  /* 0x00000001050c7890 */ /* 0x000fc8000fffe03f */
[----:B------:R-:W-:-:S04]  /*20e0*/  UISETP.NE.AND UP0, UPT, UR12, 0x5, UPT ;  /* 0x000000050c00788c */ /* 0x000fc8000bf05270 */
[----:B------:R-:W-:Y:S02]  /*20f0*/  USEL UR8, URZ, 0x1, UP0 ;  /* 0x000000013f087887 */ /* 0x000fe40008000000 */
[----:B------:R-:W-:Y:S02]  /*2100*/  USEL UR12, UR12, URZ, UP0 ;  /* 0x0000003f0c0c7287 */ /* 0x000fe40008000000 */
[----:B------:R-:W-:-:S06]  /*2110*/  ULOP3.LUT UR8, UR4, UR8, URZ, 0x3c, !UPT ;  /* 0x0000000804087292 */ /* 0x000fcc000f8e3c3f */
[----:B------:R-:W-:Y:S01]  /*2120*/  IMAD.U32 R15, RZ, RZ, UR8 ;  /* 0x00000008ff0f7e24 */ /* 0x000fe2000f8e00ff */
[----:B------:R-:W-:-:S06]  /*2130*/  UMOV UR8, 0x1 ;  /* 0x0000000100087882 */ /* 0x000fcc0000000000 */
.L_x_17:
[----:B------:R-:W-:-:S04]  /*2140*/  UISETP.LT.AND UP0, UPT, UR9, 0x1, UPT ;  /* 0x000000010900788c */ /* 0x000fc8000bf01270 */
[----:B------:R-:W-:-:S04]  /*2150*/  USEL UR13, UR9, 0x1, UP0 ;  /* 0x00000001090d7887 */ /* 0x000fc80008000000 */
[----:B------:R-:W-:-:S04]  /*2160*/  UIADD3 UR13, UR9, -UR13, URZ ;  /* 0x8000000d090d7290 */ /* 0x000fc8000fffe03f */
[----:B------:R-:W-:-:S06]  /*2170*/  UISETP.GE.AND UP0, UPT, UR13, 0x1, UPT ;  /* 0x000000010d00788c */ /* 0x000fcc000bf06270 */
[----:B------:R-:W-:-:S13]  /*2180*/  PLOP3.LUT P1, PT, PT, PT, UP0, 0x80, 0x0 ;  /* 0x000000000000781c */ /* 0x000fda0003f2f008 */
[----:B------:R-:W-:Y:S05]  /*2190*/  @!P1 BRA `(.L_x_23) ;  /* 0x0000000800749947 */ /* 0x000fea0003800000 */
[----:B01----:R-:W-:Y:S01]  /*21a0*/  IMAD.U32 R11, RZ, RZ, UR13 ;  /* 0x0000000dff0b7e24 */ /* 0x003fe2000f8e00ff */
[----:B------:R-:W-:Y:S01]  /*21b0*/  ULDC UR14, c[0x0][0x50c] ;  /* 0x00014300000e7ab9 */ /* 0x000fe20000000800 */
[----:B------:R-:W-:-:S07]  /*21c0*/  IMAD.U32 R12, RZ, RZ, UR5 ;  /* 0x00000005ff0c7e24 */ /* 0x000fce000f8e00ff */
.L_x_31:
[----:B------:R-:W-:-:S13]  /*21d0*/  ISETP.NE.AND P2, PT, R146, 0x3, PT ;  /* 0x000000039200780c */ /* 0x000fda0003f45270 */
[----:B0-----:R-:W-:Y:S05]  /*21e0*/  @!P2 BRA `(.L_x_24) ;  /* 0x000000000004a947 */ /* 0x001fea0003800000 */
[----:B------:R-:W-:Y:S01]  /*21f0*/  BPT.TRAP 0x1 ;  /* 0x000000040000795c */ /* 0x000fe20000300000 */
.L_x_24:
[----:B------:R-:W0:Y:S01]  /*2200*/  S2UR UR13, SR_CgaCtaId ;  /* 0x00000000000d79c3 */ /* 0x000e220000008800 */
[----:B------:R-:W-:Y:S01]  /*2210*/  UMOV UR10, 0x400 ;  /* 0x00000400000a7882 */ /* 0x000fe20000000000 */
[----:B------:R-:W-:Y:S01]  /*2220*/  SHF.L.U32 R13, R15, 0x1f, RZ ;  /* 0x0000001f0f0d7819 */ /* 0x000fe200000006ff */
[----:B0-----:R-:W-:-:S04]  /*2230*/  ULEA UR10, UR13, UR10, 0x18 ;  /* 0x0000000a0d0a7291 */ /* 0x001fc8000f8ec03f */
[----:B------:R-:W-:-:S09]  /*2240*/  ULEA UR13, UR12, UR10, 0x3 ;  /* 0x0000000a0c0d7291 */ /* 0x000fd2000f8e183f */
[----:B------:R0:W1:Y:S01]  /*2250*/  SYNCS.PHASECHK.TRANS64.TRYWAIT P1, [UR13], R13 ;  /* 0x0000000dff0075a7 */ /* 0x000062000802014d */
[----:B------:R-:W-:Y:S05]  /*2260*/  @!P2 BRA `(.L_x_25) ;  /* 0x000000000004a947 */ /* 0x000fea0003800000 */
[----:B------:R-:W-:Y:S01]  /*2270*/  BPT.TRAP 0x1 ;  /* 0x000000040000795c */ /* 0x000fe20000300000 */
.L_x_25:
[----:B-1----:R-:W-:Y:S05]  /*2280*/  @P1 BRA `(.L_x_26) ;  /* 0x0000000000081947 */ /* 0x002fea0003800000 */
[----:B------:R-:W1:Y:S02]  /*2290*/  SYNCS.PHASECHK.TRANS64.TRYWAIT P1, [UR13], R13 ;  /* 0x0000000dff0075a7 */ /* 0x000e64000802014d */
[----:B-1----:R-:W-:Y:S05]  /*22a0*/  @!P1 BRA `(.L_x_27) ;  /* 0x0000007400989947 */ /* 0x002fea0003800000 */
.L_x_26:
[----:B------:R-:W-:Y:S01]  /*22b0*/  UIADD3 UR13, UR10, 0x28100, URZ ;  /* 0x000281000a0d7890 */ /* 0x000fe2000fffe03f */
[----:B------:R-:W-:Y:S01]  /*22c0*/  WARPGROUP.ARRIVE ;  /* 0x00000000000079c5 */ /* 0x000fe20000000000 */
[----:B------:R-:W-:Y:S02]  /*22d0*/  UISETP.NE.AND UP0, UPT, UR7, URZ, UPT ;  /* 0x0000003f0700728c */ /* 0x000fe4000bf05270 */
[----:B------:R-:W-:Y:S02]  /*22e0*/  USHF.R.U32.HI UR13, URZ, 0x4, UR13 ;  /* 0x000000043f0d7899 */ /* 0x000fe4000801160d */
[----:B------:R-:W-:Y:S02]  /*22f0*/  USEL UR8, UR8, URZ, !UP0 ;  /* 0x0000003f08087287 */ /* 0x000fe4000c000000 */
[----:B------:R-:W-:Y:S02]  /*2300*/  ULOP3.LUT UR13, UR13, 0x3fff, URZ, 0xc0, !UPT ;  /* 0x00003fff0d0d7892 */ /* 0x000fe4000f8ec03f */
[----:B------:R-:W-:-:S02]  /*2310*/  ULOP3.LUT UR7, UR11, 0x10000, URZ, 0xfc, !UPT ;  /* 0x000100000b077892 */ /* 0x000fc4000f8efc3f */
[----:B------:R-:W-:Y:S02]  /*2320*/  ULOP3.LUT UR13, UR13, 0x10000, URZ, 0xfc, !UPT ;  /* 0x000100000d0d7892 */ /* 0x000fe4000f8efc3f */
[----:B------:R-:W-:Y:S02]  /*2330*/  UISETP.NE.U32.AND UP0, UPT, UR8, URZ, UPT ;  /* 0x0000003f0800728c */ /* 0x000fe4000bf05070 */
[----:B------:R-:W-:Y:S02]  /*2340*/  ULEA UR8, UR12, UR7, 0xb ;  /* 0x000000070c087291 */ /* 0x000fe4000f8e583f */
[----:B------:R-:W-:Y:S02]  /*2350*/  ULEA UR7, UR12, UR13, 0x9 ;  /* 0x0000000d0c077291 */ /* 0x000fe4000f8e483f */
[----:B------:R-:W-:Y:S01]  /*2360*/  UIADD3 UR13, UR8, 0x400, URZ ;  /* 0x00000400080d7890 */ /* 0x000fe2000fffe03f */
[----:B------:R-:W-:Y:S02]  /*2370*/  UMOV UR17, 0x40000040 ;  /* 0x4000004000117882 */ /* 0x000fe40000000000 */
[----:B------:R-:W-:Y:S01]  /*2380*/  UMOV UR16, UR8 ;  /* 0x0000000800107c82 */ /* 0x000fe20008000000 */
[----:B------:R-:W-:Y:S01]  /*2390*/  UMOV UR19, 0x40000040 ;  /* 0x4000004000137882 */ /* 0x000fe20000000000 */
[----:B------:R-:W-:Y:S01]  /*23a0*/  UMOV UR18, UR7 ;  /* 0x0000000700127c82 */ /* 0x000fe20008000000 */
[----:B------:R-:W-:Y:S01]  /*23b0*/  UIADD3 UR6, UR6, 0x4, URZ ;  /* 0x0000000406067890 */ /* 0x000fe2000fffe03f */
[----:B------:R-:W-:Y:S01]  /*23c0*/  QGMMA.64x64x32.F32.E5M2.E5M2 R56, gdesc[UR16], R56, UP0 ;  /* 0x00e00000103879f3 */ /* 0x000fe2000bf03838 */
[----:B------:R-:W-:Y:S01]  /*23d0*/  UMOV UR16, UR13 ;  /* 0x0000000d00107c82 */ /* 0x000fe20008000000 */
[----:B------:R-:W-:Y:S01]  /*23e0*/  UMOV UR17, 0x40000040 ;  /* 0x4000004000117882 */ /* 0x000fe20000000000 */
[----:B------:R-:W-:Y:S01]  /*23f0*/  UIADD3 UR13, UR8, 0x402, URZ ;  /* 0x00000402080d7890 */ /* 0x000fe2000fffe03f */
[----:B------:R-:W-:Y:S01]  /*2400*/  QGMMA.64x64x32.F32.E5M2.E5M2 R24, gdesc[UR16], R24, UP0 ;  /* 0x00e00000101879f3 */ /* 0x000fe2000bf03818 */
[----:B------:R-:W-:-:S02]  /*2410*/  UIADD3 UR16, UR8, 0x2, URZ ;  /* 0x0000000208107890 */ /* 0x000fc4000fffe03f */
[----:B------:R-:W-:Y:S01]  /*2420*/  UIADD3 UR18, UR7, 0x2, URZ ;  /* 0x0000000207127890 */ /* 0x000fe2000fffe03f */
[----:B------:R-:W-:Y:S01]  /*2430*/  UMOV UR17, 0x40000040 ;  /* 0x4000004000117882 */ /* 0x000fe20000000000 */
[----:B------:R-:W-:Y:S01]  /*2440*/  UMOV UR19, 0x40000040 ;  /* 0x4000004000137882 */ /* 0x000fe20000000000 */
[----:B------:R-:W-:-:S06]  /*2450*/  UISETP.NE.AND UP0, UPT, UR6, UR14, UPT ;  /* 0x0000000e0600728c */ /* 0x000fcc000bf05270 */
[----:B------:R-:W-:Y:S01]  /*2460*/  QGMMA.64x64x32.F32.E5M2.E5M2 R56, gdesc[UR16], R56 ;  /* 0x00e00000103879f3 */ /* 0x000fe20008703838 */
[----:B------:R-:W-:Y:S01]  /*2470*/  UMOV UR16, UR13 ;  /* 0x0000000d00107c82 */ /* 0x000fe20008000000 */
[----:B------:R-:W-:Y:S01]  /*2480*/  UMOV UR17, 0x40000040 ;  /* 0x4000004000117882 */ /* 0x000fe20000000000 */
[----:B------:R-:W-:Y:S01]  /*2490*/  UIADD3 UR13, UR8, 0x404, URZ ;  /* 0x00000404080d7890 */ /* 0x000fe2000fffe03f */
[----:B------:R-:W-:Y:S01]  /*24a0*/  QGMMA.64x64x32.F32.E5M2.E5M2 R24, gdesc[UR16], R24 ;  /* 0x00e00000101879f3 */ /* 0x000fe20008703818 */
[----:B------:R-:W-:Y:S02]  /*24b0*/  UIADD3 UR16, UR8, 0x4, URZ ;  /* 0x0000000408107890 */ /* 0x000fe4000fffe03f */
[----:B------:R-:W-:Y:S01]  /*24c0*/  UIADD3 UR18, UR7, 0x4, URZ ;  /* 0x0000000407127890 */ /* 0x000fe2000fffe03f */
[----:B------:R-:W-:Y:S01]  /*24d0*/  UMOV UR17, 0x40000040 ;  /* 0x4000004000117882 */ /* 0x000fe20000000000 */
[----:B------:R-:W-:-:S07]  /*24e0*/  UMOV UR19, 0x40000040 ;  /* 0x4000004000137882 */ /* 0x000fce0000000000 */
[----:B------:R-:W-:Y:S01]  /*24f0*/  QGMMA.64x64x32.F32.E5M2.E5M2 R56, gdesc[UR16], R56 ;  /* 0x00e00000103879f3 */ /* 0x000fe20008703838 */
[----:B------:R-:W-:Y:S01]  /*2500*/  UMOV UR16, UR13 ;  /* 0x0000000d00107c82 */ /* 0x000fe20008000000 */
[----:B------:R-:W-:Y:S02]  /*2510*/  UMOV UR17, 0x40000040 ;  /* 0x4000004000117882 */ /* 0x000fe40000000000 */
[----:B------:R-:W-:Y:S01]  /*2520*/  QGMMA.64x64x32.F32.E5M2.E5M2 R24, gdesc[UR16], R24 ;  /* 0x00e00000101879f3 */ /* 0x000fe20008703818 */
[----:B------:R-:W-:Y:S02]  /*2530*/  UIADD3 UR16, UR8, 0x6, URZ ;  /* 0x0000000608107890 */ /* 0x000fe4000fffe03f */
[----:B------:R-:W-:Y:S02]  /*2540*/  UIADD3 UR18, UR7, 0x6, URZ ;  /* 0x0000000607127890 */ /* 0x000fe4000fffe03f */
[----:B------:R-:W-:Y:S01]  /*2550*/  UIADD3 UR8, UR8, 0x406, URZ ;  /* 0x0000040608087890 */ /* 0x000fe2000fffe03f */
[----:B------:R-:W-:Y:S01]  /*2560*/  UMOV UR17, 0x40000040 ;  /* 0x4000004000117882 */ /* 0x000fe20000000000 */
[----:B------:R-:W-:Y:S01]  /*2570*/  UMOV UR19, 0x40000040 ;  /* 0x4000004000137882 */ /* 0x000fe20000000000 */
[----:B------:R-:W-:-:S06]  /*2580*/  USEL UR7, URZ, 0x1, UP0 ;  /* 0x000000013f077887 */ /* 0x000fcc0008000000 */
[----:B------:R-:W-:Y:S01]  /*2590*/  ISETP.NE.AND P1, PT, RZ, UR7, PT ;  /* 0x00000007ff007c0c */ /* 0x000fe2000bf25270 */
[----:B------:R-:W-:Y:S01]  /*25a0*/  QGMMA.64x64x32.F32.E5M2.E5M2 R56, gdesc[UR16], R56 ;  /* 0x00e00000103879f3 */ /* 0x000fe20008703838 */
[----:B------:R-:W-:Y:S01]  /*25b0*/  UMOV UR16, UR8 ;  /* 0x0000000800107c82 */ /* 0x000fe20008000000 */
[----:B------:R-:W-:Y:S02]  /*25c0*/  UMOV UR17, 0x40000040 ;  /* 0x4000004000117882 */ /* 0x000fe40000000000 */
[----:B------:R-:W-:Y:S03]  /*25d0*/  QGMMA.64x64x32.F32.E5M2.E5M2 R24, gdesc[UR16], R24, gsb0 ;  /* 0x00e00000101879f3 */ /* 0x000fe60008003818 */
[----:B------:R-:W-:-:S05]  /*25e0*/  WARPGROUP.DEPBAR.LE gsb0, 0x1 ;  /* 0x00008000000079c5 */ /* 0x000fca0000010100 */
[----:B------:R-:W-:Y:S05]  /*25f0*/  @!P1 BRA `(.L_x_28) ;  /* 0x0000000400089947 */ /* 0x000fea0003800000 */
[----:B------:R-:W-:Y:S02]  /*2600*/  WARPGROUP.DEPBAR.LE gsb0, 0x0 ;  /* 0x00008000000079c5 */ /* 0x000fe40000010000 */
[----:B------:R-:W-:-:S01]  /*2610*/  FADD R145, R56, R145 ;  /* 0x0000009138917221 */ /* 0x000fc20000000000 */
[----:B------:R-:W-:Y:S01]  /*2620*/  FADD R144, R57, R144 ;  /* 0x0000009039907221 */ /* 0x000fe20000000000 */
        /* <DEDUP_REMOVED lines=62> */
[----:B------:R-:W-:-:S06]  /*2a10*/  UMOV UR6, URZ ;  /* 0x0000003f00067c82 */ /* 0x000fcc0008000000 */
.L_x_28:
[----:B------:R-:W-:Y:S05]  /*2a20*/  @!P2 BRA `(.L_x_29) ;  /* 0x000000000004a947 */ /* 0x000fea0003800000 */
[----:B------:R-:W-:Y:S01]  /*2a30*/  BPT.TRAP 0x1 ;  /* 0x000000040000795c */ /* 0x000fe20000300000 */
.L_x_29:
[----:B01----:R-:W-:Y:S02]  /*2a40*/  @P0 LEA R13, R12, UR10, 0x3 ;  /* 0x0000000a0c0d0c11 */ /* 0x003fe4000f8e18ff */
[----:B------:R-:W-:-:S03]  /*2a50*/  ISETP.GT.U32.AND P1, PT, R4, 0x1, PT ;  /* 0x000000010400780c */ /* 0x000fc60003f24070 */
[----:B------:R-:W-:-:S05]  /*2a60*/  @P0 VIADD R14, R13, 0x28 ;  /* 0x000000280d0e0836 */ /* 0x000fca0000000000 */
[----:B------:R-:W-:-:S04]  /*2a70*/  @P0 PRMT R14, R5, 0x654, R14 ;  /* 0x00000654050e0816 */ /* 0x000fc8000000000e */
[----:B------:R0:W-:Y:S01]  /*2a80*/  @P0 SYNCS.ARRIVE.TRANS64.RED.A1T0 RZ, [R14+URZ], RZ ;  /* 0x000000ff0eff09a7 */ /* 0x0001e2000810043f */
[----:B------:R-:W-:Y:S05]  /*2a90*/  @P1 BRA `(.L_x_30) ;  /* 0x0000000000041947 */ /* 0x000fea0003800000 */
[----:B------:R-:W-:Y:S01]  /*2aa0*/  BPT.TRAP 0x1 ;  /* 0x000000040000795c */ /* 0x000fe20000300000 */
.L_x_30:
[----:B------:R-:W-:Y:S01]  /*2ab0*/  UIADD3 UR12, UR12, 0x1, URZ ;  /* 0x000000010c0c7890 */ /* 0x000fe2000fffe03f */
[C---:B------:R-:W-:Y:S01]  /*2ac0*/  ISETP.GT.AND P2, PT, R11.reuse, 0x1, PT ;  /* 0x000000010b00780c */ /* 0x040fe20003f44270 */
[----:B------:R-:W-:Y:S02]  /*2ad0*/  VIADD R12, R12, 0x1 ;  /* 0x000000010c0c7836 */ /* 0x000fe40000000000 */
[----:B------:R-:W-:Y:S01]  /*2ae0*/  UISETP.NE.AND UP0, UPT, UR12, 0x5, UPT ;  /* 0x000000050c00788c */ /* 0x000fe2000bf05270 */
[----:B------:R-:W-:Y:S02]  /*2af0*/  VIADD R11, R11, 0xffffffff ;  /* 0xffffffff0b0b7836 */ /* 0x000fe40000000000 */
[C---:B------:R-:W-:Y:S01]  /*2b00*/  ISETP.NE.AND P1, PT, R12.reuse, 0x5, PT ;  /* 0x000000050c00780c */ /* 0x040fe20003f25270 */
[----:B------:R-:W-:Y:S02]  /*2b10*/  USEL UR8, URZ, 0x1, UP0 ;  /* 0x000000013f087887 */ /* 0x000fe40008000000 */
[----:B------:R-:W-:Y:S01]  /*2b20*/  USEL UR12, UR12, URZ, UP0 ;  /* 0x0000003f0c0c7287 */ /* 0x000fe20008000000 */
[----:B------:R-:W-:-:S03]  /*2b30*/  SEL R12, R12, RZ, P1 ;  /* 0x000000ff0c0c7207 */ /* 0x000fc60000800000 */
[----:B------:R-:W-:Y:S01]  /*2b40*/  LOP3.LUT R15, R15, UR8, RZ, 0x3c, !PT ;  /* 0x000000080f0f7c12 */ /* 0x000fe2000f8e3cff */
[----:B------:R-:W-:Y:S01]  /*2b50*/  UMOV UR8, 0x1 ;  /* 0x0000000100087882 */ /* 0x000fe20000000000 */
[----:B------:R-:W-:Y:S06]  /*2b60*/  @P2 BRA `(.L_x_31) ;  /* 0xfffffff400982947 */ /* 0x000fec000383ffff */
.L_x_23:
[----:B------:R-:W-:Y:S01]  /*2b70*/  UISETP.NE.AND UP0, UPT, UR6, URZ, UPT ;  /* 0x0000003f0600728c */ /* 0x000fe2000bf05270 */
[----:B01----:R-:W0:Y:S03]  /*2b80*/  LDC R11, c[0x0][0x28c] ;  /* 0x0000a300ff0b7b82 */ /* 0x003e260000000800 */
[----:B------:R-:W-:-:S06]  /*2b90*/  USEL UR6, URZ, 0x1, !UP0 ;  /* 0x000000013f067887 */ /* 0x000fcc000c000000 */
[----:B------:R-:W-:Y:S02]  /*2ba0*/  ISETP.NE.AND P1, PT, RZ, UR6, PT ;  /* 0x00000006ff007c0c */ /* 0x000fe4000bf25270 */
[----:B0-----:R-:W-:-:S11]  /*2bb0*/  ISETP.GE.AND P2, PT, R11, 0x1, PT ;  /* 0x000000010b00780c */ /* 0x001fd60003f46270 */
[----:B------:R-:W-:Y:S05]  /*2bc0*/  @!P1 BRA `(.L_x_32) ;  /* 0x0000000400049947 */ /* 0x000fea0003800000 */
[----:B------:R-:W-:Y:S02]  /*2bd0*/  WARPGROUP.DEPBAR.LE gsb0, 0x0 ;  /* 0x00008000000079c5 */ /* 0x000fe40000010000 */
[----:B------:R-:W-:Y:S01]  /*2be0*/  FADD R145, R56, R145 ;  /* 0x0000009138917221 */ /* 0x000fe20000000000 */
        /* <DEDUP_REMOVED lines=62> */
[----:B------:R-:W-:-:S07]  /*2fd0*/  FADD R20, R20, R55 ;  /* 0x0000003714147221 */ /* 0x000fce0000000000 */
.L_x_32:
[----:B------:R-:W-:Y:S02]  /*2fe0*/  WARPGROUP.DEPBAR.LE gsb0, 0x0 ;  /* 0x00008000000079c5 */ /* 0x000fe40000010000 */
[----:B------:R-:W-:Y:S05]  /*2ff0*/  @!P2 BRA `(.L_x_33) ;  /* 0x000000000050a947 */ /* 0x000fea0003800000 */
[----:B------:R-:W-:-:S13]  /*3000*/  ISETP.NE.AND P1, PT, R146, 0x3, PT ;  /* 0x000000039200780c */ /* 0x000fda0003f25270 */
[----:B------:R-:W-:Y:S05]  /*3010*/  @!P1 BRA `(.L_x_34) ;  /* 0x0000000000049947 */ /* 0x000fea0003800000 */
[----:B------:R-:W-:Y:S01]  /*3020*/  BPT.TRAP 0x1 ;  /* 0x000000040000795c */ /* 0x000fe20000300000 */
.L_x_34:
[----:B------:R-:W-:Y:S01]  /*3030*/  BSSY B0, `(.L_x_35) ;  /* 0x000000e000007945 */ /* 0x000fe20003800000 */
[----:B------:R-:W-:-:S03]  /*3040*/  ISETP.GT.U32.AND P1, PT, R4, 0x1, PT ;  /* 0x000000010400780c */ /* 0x000fc60003f24070 */
[----:B------:R-:W-:Y:S10]  /*3050*/  @!P0 BRA `(.L_x_36) ;  /* 0x00000000002c8947 */ /* 0x000ff40003800000 */
[----:B------:R-:W-:-:S04]  /*3060*/  UISETP.LT.AND UP0, UPT, UR9, 0x1, UPT ;  /* 0x000000010900788c */ /* 0x000fc8000bf01270 */
[----:B------:R-:W-:-:S04]  /*3070*/  USEL UR8, UR9, 0x1, UP0 ;  /* 0x0000000109087887 */ /* 0x000fc80008000000 */
[----:B------:R-:W-:-:S04]  /*3080*/  UIADD3 UR8, UR5, UR9, -UR8 ;  /* 0x0000000905087290 */ /* 0x000fc8000fffe808 */
[----:B------:R-:W-:-:S04]  /*3090*/  UIMAD.WIDE.U32 UR6, UR8, -0x33333333, URZ ;  /* 0xcccccccd080678a5 */ /* 0x000fc8000f8e003f */
[----:B------:R-:W-:-:S04]  /*30a0*/  USHF.R.U32.HI UR6, URZ, 0x2, UR7 ;  /* 0x000000023f067899 */ /* 0x000fc80008011607 */
[----:B------:R-:W-:-:S04]  /*30b0*/  UIMAD UR8, UR6, -0x5, UR8 ;  /* 0xfffffffb060878a4 */ /* 0x000fc8000f8e0208 */
[----:B------:R-:W-:-:S04]  /*30c0*/  ULEA UR8, UR8, UR10, 0x3 ;  /* 0x0000000a08087291 */ /* 0x000fc8000f8e183f */
[----:B------:R-:W-:-:S06]  /*30d0*/  UIADD3 UR8, UR8, 0x28, URZ ;  /* 0x0000002808087890 */ /* 0x000fcc000fffe03f */
[----:B------:R-:W-:-:S05]  /*30e0*/  IMAD.U32 R12, RZ, RZ, UR8 ;  /* 0x00000008ff0c7e24 */ /* 0x000fca000f8e00ff */
[----:B------:R-:W-:-:S04]  /*30f0*/  PRMT R11, R5, 0x654, R12 ;  /* 0x00000654050b7816 */ /* 0x000fc8000000000c */
[----:B------:R0:W-:Y:S03]  /*3100*/  SYNCS.ARRIVE.TRANS64.RED.A1T0 RZ, [R11+URZ], RZ ;  /* 0x000000ff0bff79a7 */ /* 0x0001e6000810043f */
.L_x_36:
[----:B------:R-:W-:Y:S05]  /*3110*/  BSYNC B0 ;  /* 0x0000000000007941 */ /* 0x000fea0003800000 */
.L_x_35:
[----:B------:R-:W-:Y:S05]  /*3120*/  @P1 BRA `(.L_x_33) ;  /* 0x0000000000041947 */ /* 0x000fea0003800000 */
[----:B------:R-:W-:Y:S01]  /*3130*/  BPT.TRAP 0x1 ;  /* 0x000000040000795c */ /* 0x000fe20000300000 */
.L_x_33:
[----:B------:R-:W1:Y:S01]  /*3140*/  LDC R15, c[0x0][0x288] ;  /* 0x0000a200ff0f7b82 */ /* 0x000e620000000800 */
[--C-:B0-----:R-:W-:Y:S01]  /*3150*/  SHF.R.U32.HI R11, RZ, 0x2, R0.reuse ;  /* 0x00000002ff0b7819 */ /* 0x101fe20000011600 */
[----:B------:R-:W-:Y:S01]  /*3160*/  IMAD.SHL.U32 R31, R10, 0x40, RZ ;  /* 0x000000400a1f7824 */ /* 0x000fe200078e00ff */
[----:B------:R-:W-:Y:S01]  /*3170*/  SHF.R.U32.HI R14, RZ, 0x7, R0 ;  /* 0x00000007ff0e7819 */ /* 0x000fe20000011600 */
[----:B------:R-:W-:Y:S01]  /*3180*/  UIADD3 UR5, UR9, UR5, URZ ;  /* 0x0000000509057290 */ /* 0x000fe2000fffe03f */
[----:B------:R-:W-:Y:S01]  /*3190*/  LOP3.LUT R12, R11, 0x7, RZ, 0xc0, !PT ;  /* 0x000000070b0c7812 */ /* 0x000fe200078ec0ff */
[----:B------:R-:W-:Y:S01]  /*31a0*/  IMAD.SHL.U32 R26, R0, 0x2, RZ ;  /* 0x00000002001a7824 */ /* 0x000fe200078e00ff */
[----:B------:R-:W-:Y:S01]  /*31b0*/  LOP3.LUT R11, R14, 0x1, RZ, 0xc0, !PT ;  /* 0x000000010e0b7812 */ /* 0x000fe200078ec0ff */
[----:B------:R-:W-:Y:S01]  /*31c0*/  UISETP.GT.U32.AND UP0, UPT, UR5, 0x4, UPT ;  /* 0x000000040500788c */ /* 0x000fe2000bf04070 */
[C---:B------:R-:W-:Y:S01]  /*31d0*/  LOP3.LUT R14, R0.reuse, 0x3, RZ, 0xc0, !PT ;  /* 0x00000003000e7812 */ /* 0x040fe200078ec0ff */
[----:B------:R-:W-:Y:S01]  /*31e0*/  ULDC UR12, c[0x0][0x284] ;  /* 0x0000a100000c7ab9 */ /* 0x000fe20000000800 */
[----:B------:R-:W-:Y:S01]  /*31f0*/  LOP3.LUT R13, R0, 0x60, RZ, 0xc0, !PT ;  /* 0x00000060000d7812 */ /* 0x000fe200078ec0ff */
[----:B------:R-:W-:Y:S01]  /*3200*/  UISETP.LT.U32.AND UP0, UPT, UR9, 0x5, UP0 ;  /* 0x000000050900788c */ /* 0x000fe20008701070 */
[----:B------:R-:W-:Y:S01]  /*3210*/  SHF.R.S32.HI R34, RZ, 0x1f, R6 ;  /* 0x0000001fff227819 */ /* 0x000fe20000011406 */
[----:B------:R-:W-:Y:S01]  /*3220*/  UISETP.GE.U32.AND UP1, UPT, UR9, 0x5, UPT ;  /* 0x000000050900788c */ /* 0x000fe2000bf26070 */
[----:B------:R-:W-:Y:S01]  /*3230*/  SHF.R.U32.HI R13, RZ, 0x1, R13 ;  /* 0x00000001ff0d7819 */ /* 0x000fe2000001160d */
[----:B------:R-:W-:Y:S01]  /*3240*/  ULDC.64 UR10, c[0x0][0x5d0] ;  /* 0x00017400000a7ab9 */ /* 0x000fe20000000a00 */
[----:B------:R-:W-:Y:S01]  /*3250*/  LOP3.LUT R26, R31, 0x6, R26, 0xf8, !PT ;  /* 0x000000061f1a7812 */ /* 0x000fe200078ef81a */
[----:B------:R-:W-:Y:S01]  /*3260*/  UIMAD.WIDE.U32 UR6, UR5, -0x33333333, URZ ;  /* 0xcccccccd050678a5 */ /* 0x000fe2000f8e003f */
[----:B------:R-:W-:Y:S01]  /*3270*/  IADD3 R16, RZ, -R13, -R12 ;  /* 0x8000000dff107210 */ /* 0x000fe20007ffe80c */
[----:B------:R-:W-:Y:S01]  /*3280*/  USEL UR8, URZ, 0x1, !UP0 ;  /* 0x000000013f087887 */ /* 0x000fe2000c000000 */
[----:B------:R-:W-:Y:S01]  /*3290*/  IMAD.SHL.U32 R33, R11, 0x40, RZ ;  /* 0x000000400b217824 */ /* 0x000fe200078e00ff */
[----:B------:R-:W-:Y:S01]  /*32a0*/  SHF.R.S32.HI R27, RZ, 0x1f, R26 ;  /* 0x0000001fff1b7819 */ /* 0x000fe2000001141a */
[----:B------:R-:W-:Y:S01]  /*32b0*/  USHF.R.U32.HI UR6, URZ, 0x2, UR7 ;  /* 0x000000023f067899 */ /* 0x000fe20008011607 */
[----:B-1----:R-:W-:Y:S01]  /*32c0*/  IMAD R14, R14, -0x2, R15 ;  /* 0xfffffffe0e0e7824 */ /* 0x002fe200078e020f */
[----:B------:R-:W-:Y:S01]  /*32d0*/  ISETP.GE.AND P1, PT, R31, R15, PT ;  /* 0x0000000f1f00720c */ /* 0x000fe20003f26270 */
[----:B------:R-:W-:Y:S01]  /*32e0*/  IMAD.SHL.U32 R15, R7, 0x100, RZ ;  /* 0x00000100070f7824 */ /* 0x000fe200078e00ff */
[----:B------:R-:W-:Y:S01]  /*32f0*/  ULOP3.LUT UR4, UR4, UR8, URZ, 0x3c, !UPT ;  /* 0x0000000804047292 */ /* 0x000fe2000f8e3c3f */
[----:B------:R-:W-:Y:S01]  /*3300*/  IMAD R16, R11, -0x40, R16 ;  /* 0xffffffc00b107824 */ /* 0x000fe200078e0210 */
[----:B------:R-:W-:Y:S01]  /*3310*/  LOP3.LUT R33, R33, 0x40, R12, 0xe2, !PT ;  /* 0x0000004021217812 */ /* 0x000fe200078ee20c */
[----:B------:R-:W-:Y:S01]  /*3320*/  IMAD R11, R34, UR10, RZ ;  /* 0x0000000a220b7c24 */ /* 0x000fe2000f8e02ff */
[----:B------:R-:W-:Y:S01]  /*3330*/  ISETP.GE.OR P1, PT, R15, UR12, P1 ;  /* 0x0000000c0f007c0c */ /* 0x000fe20008f26670 */
[----:B------:R-:W-:Y:S01]  /*3340*/  IMAD.WIDE R24, R7, 0x100, RZ ;  /* 0x0000010007187825 */ /* 0x000fe200078e02ff */
[----:B------:R-:W-:Y:S01]  /*3350*/  UIMAD UR5, UR6, -0x5, UR5 ;  /* 0xfffffffb060578a4 */ /* 0x000fe2000f8e0205 */
[----:B------:R-:W-:Y:S01]  /*3360*/  IADD3 R32, -R15, UR12, R16 ;  /* 0x0000000c0f207c10 */ /* 0x000fe2000fffe110 */
[----:B------:R-:W-:Y:S01]  /*3370*/  @UP1 ULOP3.LUT UR4, UR4, 0x1, UR6, 0x78, !UPT ;  /* 0x0000000104041892 */ /* 0x000fe2000f8e7806 */
[----:B------:R-:W-:Y:S01]  /*3380*/  IMAD R7, R6, UR11, R11 ;  /* 0x0000000b06077c24 */ /* 0x000fe2000f8e020b */
[----:B------:R-:W-:Y:S01]  /*3390*/  LOP3.LUT R33, R24, R33, R13, 0xfe, !PT ;  /* 0x0000002118217212 */ /* 0x000fe200078efe0d */
[----:B------:R-:W-:-:S04]  /*33a0*/  IMAD.WIDE.U32 R10, R6, UR10, R26 ;  /* 0x0000000a060a7c25 */ /* 0x000fc8000f8e001a */
[----:B------:R-:W-:Y:S02]  /*33b0*/  IMAD.IADD R11, R11, 0x1, R7 ;  /* 0x000000010b0b7824 */ /* 0x000fe400078e0207 */
[----:B------:R-:W-:Y:S02]  /*33c0*/  IMAD.IADD R31, R14, 0x1, -R31 ;  /* 0x000000010e1f7824 */ /* 0x000fe400078e0a1f */
[----:B------:R-:W-:Y:S01]  /*33d0*/  IMAD.MOV.U32 R30, RZ, RZ, -0x1 ;  /* 0xffffffffff1e7424 */ /* 0x000fe200078e00ff */
[----:B------:R-:W-:Y:S06]  /*33e0*/  @P1 BRA `(.L_x_37) ;  /* 0x0000004800081947 */ /* 0x000fec0003800000 */
[----:B------:R-:W0:Y:S01]  /*33f0*/  LDC.64 R28, c[0x0][0x5c8] ;  /* 0x00017200ff1c7b82 */ /* 0x000e220000000a00 */
[----:B------:R-:W-:Y:S01]  /*3400*/  ULDC.64 UR6, c[0x0][0x5c0] ;  /* 0x0001700000067ab9 */ /* 0x000fe20000000a00 */
[----:B------:R-:W-:Y:S01]  /*3410*/  BSSY B0, `(.L_x_37) ;  /* 0x000047f000007945 */ /* 0x000fe20003800000 */
[-C--:B0-----:R-:W-:Y:S02]  /*3420*/  IMAD R12, R25, R28.reuse, RZ ;  /* 0x0000001c190c7224 */ /* 0x081fe400078e02ff */
[----:B------:R-:W-:-:S04]  /*3430*/  IMAD.WIDE.U32 R10, R33, R28, R10 ;  /* 0x0000001c210a7225 */ /* 0x000fc800078e000a */
[----:B------:R-:W-:Y:S01]  /*3440*/  IMAD R13, R33, R29, R12 ;  /* 0x0000001d210d7224 */ /* 0x000fe200078e020c */
[C---:B------:R-:W-:Y:S01]  /*3450*/  LEA R14, P2, R28.reuse, R10, 0x3 ;  /* 0x0000000a1c0e7211 */ /* 0x040fe200078418ff */
[----:B------:R-:W-:Y:S01]  /*3460*/  IMAD.SHL.U32 R7, R28, 0x80, RZ ;  /* 0x000000801c077824 */ /* 0x000fe200078e00ff */
[----:B------:R-:W-:Y:S01]  /*3470*/  IADD3 R16, P1, R10, UR6, RZ ;  /* 0x000000060a107c10 */ /* 0x000fe2000ff3e0ff */
[----:B------:R-:W-:Y:S01]  /*3480*/  IMAD.IADD R36, R11, 0x1, R13 ;  /* 0x000000010b247824 */ /* 0x000fe200078e020d */
[----:B------:R-:W-:Y:S02]  /*3490*/  SHF.L.U64.HI R11, R28, 0x7, R29 ;  /* 0x000000071c0b7819 */ /* 0x000fe4000001021d */
[----:B------:R-:W-:Y:S02]  /*34a0*/  IADD3 R12, P5, P6, R10, UR6, R7 ;  /* 0x000000060a0c7c10 */ /* 0x000fe4000febe007 */
[----:B------:R-:W-:Y:S02]  /*34b0*/  LEA.HI.X R28, R28, R36, R29, 0x3, P2 ;  /* 0x000000241c1c7211 */ /* 0x000fe400010f1c1d */
[----:B------:R-:W-:-:S02]  /*34c0*/  IADD3.X R13, R36, UR7, R11, P5, P6 ;  /* 0x00000007240d7c10 */ /* 0x000fc4000afec40b */
[----:B---3-5:R-:W-:Y:S02]  /*34d0*/  FSETP.NEU.AND P5, PT, R9, RZ, PT ;  /* 0x000000ff0900720b */ /* 0x028fe40003fad000 */
[----:B------:R-:W-:Y:S02]  /*34e0*/  IADD3.X R17, R36, UR7, RZ, P1, !PT ;  /* 0x0000000724117c10 */ /* 0x000fe40008ffe4ff */
[C---:B------:R-:W-:Y:S02]  /*34f0*/  IADD3 R10, P1, P2, R14.reuse, UR6, R7 ;  /* 0x000000060e0a7c10 */ /* 0x040fe4000fa3e007 */
[----:B------:R-:W-:Y:S02]  /*3500*/  IADD3 R14, P3, R14, UR6, RZ ;  /* 0x000000060e0e7c10 */ /* 0x000fe4000ff7e0ff */
[C---:B------:R-:W-:Y:S02]  /*3510*/  IADD3.X R11, R28.reuse, UR7, R11, P1, P2 ;  /* 0x000000071c0b7c10 */ /* 0x040fe40008fe440b */
[----:B------:R-:W-:-:S03]  /*3520*/  IADD3.X R15, R28, UR7, RZ, P3, !PT ;  /* 0x000000071c0f7c10 */ /* 0x000fc60009ffe4ff */
[----:B------:R-:W-:Y:S06]  /*3530*/  @!P5 BRA `(.L_x_38) ;  /* 0x0000003400a0d947 */ /* 0x000fec0003800000 */
[----:B------:R-:W-:Y:S01]  /*3540*/  ULDC.64 UR6, c[0x0][0x5b8] ;  /* 0x00016e0000067ab9 */ /* 0x000fe20000000a00 */
[----:B------:R-:W-:Y:S01]  /*3550*/  ISETP.GE.AND P1, PT, R32, 0x1, PT ;  /* 0x000000012000780c */ /* 0x000fe20003f26270 */
[----:B------:R-:W-:Y:S01]  /*3560*/  IMAD R7, R34, UR6, RZ ;  /* 0x0000000622077c24 */ /* 0x000fe2000f8e02ff */
[----:B------:R-:W-:Y:S01]  /*3570*/  ULDC.64 UR10, c[0x0][0x5a8] ;  /* 0x00016a00000a7ab9 */ /* 0x000fe20000000a00 */
[C---:B------:R-:W-:Y:S01]  /*3580*/  IMAD.WIDE.U32 R26, R6.reuse, UR6, R26 ;  /* 0x00000006061a7c25 */ /* 0x040fe2000f8e001a */
[----:B------:R-:W-:Y:S01]  /*3590*/  ISETP.LT.OR P5, PT, R31, 0x1, !P1 ;  /* 0x000000011f00780c */ /* 0x000fe20004fa1670 */
[----:B------:R-:W-:Y:S02]  /*35a0*/  BSSY B1, `(.L_x_39) ;  /* 0x000000d000017945 */ /* 0x000fe40003800000 */
[----:B------:R-:W-:Y:S01]  /*35b0*/  IMAD R7, R6, UR7, R7 ;  /* 0x0000000706077c24 */ /* 0x000fe2000f8e0207 */
[----:B------:R-:W-:Y:S01]  /*35c0*/  ULDC.64 UR6, c[0x0][0x5b0] ;  /* 0x00016c0000067ab9 */ /* 0x000fe20000000a00 */
[----:B------:R-:W-:-:S02]  /*35d0*/  IMAD.MOV.U32 R6, RZ, RZ, R26 ;  /* 0x000000ffff067224 */ /* 0x000fc400078e001a */
[----:B------:R-:W-:Y:S02]  /*35e0*/  IMAD.IADD R7, R27, 0x1, R7 ;  /* 0x000000011b077824 */ /* 0x000fe400078e0207 */
[----:B------:R-:W-:Y:S02]  /*35f0*/  IMAD R28, R25, UR6, RZ ;  /* 0x00000006191c7c24 */ /* 0x000fe4000f8e02ff */
[----:B------:R-:W-:-:S04]  /*3600*/  IMAD.WIDE.U32 R26, R33, UR6, R6 ;  /* 0x00000006211a7c25 */ /* 0x000fc8000f8e0006 */
[--C-:B------:R-:W-:Y:S01]  /*3610*/  IMAD R29, R33, UR7, R28.reuse ;  /* 0x00000007211d7c24 */ /* 0x100fe2000f8e021c */
[----:B------:R-:W-:Y:S02]  /*3620*/  IADD3 R26, P2, R26, UR10, RZ ;  /* 0x0000000a1a1a7c10 */ /* 0x000fe4000ff5e0ff */
[----:B------:R-:W-:Y:S02]  /*3630*/  PRMT R28, RZ, 0x7610, R28 ;  /* 0x00007610ff1c7816 */ /* 0x000fe4000000001c */
[----:B------:R-:W-:Y:S01]  /*3640*/  IADD3.X R27, R27, UR11, R29, P2, !PT ;  /* 0x0000000b1b1b7c10 */ /* 0x000fe200097fe41d */
[----:B------:R-:W-:Y:S08]  /*3650*/  @P5 BRA `(.L_x_40) ;  /* 0x0000000000045947 */ /* 0x000ff00003800000 */
[----:B------:R0:W5:Y:S02]  /*3660*/  LDG.E.U8 R28, desc[UR20][R26.64] ;  /* 0x000000141a1c7981 */ /* 0x000164000c1e1100 */
.L_x_40:
[----:B------:R-:W-:Y:S05]  /*3670*/  BSYNC B1 ;  /* 0x0000000000017941 */ /* 0x000fea0003800000 */
.L_x_39:
[----:B-----5:R-:W-:Y:S01]  /*3680*/  LOP3.LUT R28, R28, 0xff, RZ, 0xc0, !PT ;  /* 0x000000ff1c1c7812 */ /* 0x020fe200078ec0ff */
[----:B------:R-:W-:Y:S01]  /*3690*/  BSSY B1, `(.L_x_41) ;  /* 0x000000b000017945 */ /* 0x000fe20003800000 */
[----:B------:R-:W-:Y:S02]  /*36a0*/  ISETP.LT.OR P3, PT, R31, 0x2, !P1 ;  /* 0x000000021f00780c */ /* 0x000fe40004f61670 */
[----:B------:R-:W-:-:S05]  /*36b0*/  F2FP.F16.E5M2.UNPACK_B R28, R28 ;  /* 0x0000001cff1c723e */ /* 0x000fca00020004ff */
[----:B------:R-:W-:-:S05]  /*36c0*/  HADD2.F32 R28, -RZ, R28.H0_H0 ;  /* 0x2000001cff1c7230 */ /* 0x000fca0000004100 */
[----:B------:R-:W-:-:S04]  /*36d0*/  FMUL R28, R28, R9 ;  /* 0x000000091c1c7220 */ /* 0x000fc80000400000 */
[----:B--2---:R-:W-:-:S05]  /*36e0*/  FFMA R28, R145, R8, R28 ;  /* 0x00000008911c7223 */ /* 0x004fca000000001c */
[----:B------:R-:W-:Y:S02]  /*36f0*/  F2FP.SATFINITE.E5M2.F32.PACK_AB_MERGE_C R29, RZ, R28, RZ ;  /* 0x0000001cff1d723e */ /* 0x000fe400048060ff */
[----:B------:R-:W-:-:S03]  /*3700*/  PRMT R28, RZ, 0x7610, R28 ;  /* 0x00007610ff1c7816 */ /* 0x000fc6000000001c */
[----:B------:R1:W-:Y:S01]  /*3710*/  @!P5 STG.E.U8 desc[UR20][R16.64], R29 ;  /* 0x0000001d1000d986 */ /* 0x0003e2000c101114 */
[----:B------:R-:W-:Y:S05]  /*3720*/  @P3 BRA `(.L_x_42) ;  /* 0x0000000000043947 */ /* 0x000fea0003800000 */
[----:B------:R2:W5:Y:S02]  /*3730*/  LDG.E.U8 R28, desc[UR20][R26.64+0x1] ;  /* 0x000001141a1c7981 */ /* 0x000564000c1e1100 */
.L_x_42:
[----:B------:R-:W-:Y:S05]  /*3740*/  BSYNC B1 ;  /* 0x0000000000017941 */ /* 0x000fea0003800000 */
.L_x_41:
[----:B-----5:R-:W-:Y:S01]  /*3750*/  LOP3.LUT R28, R28, 0xff, RZ, 0xc0, !PT ;  /* 0x000000ff1c1c7812 */ /* 0x020fe200078ec0ff */
[----:B------:R-:W-:Y:S01]  /*3760*/  BSSY B1, `(.L_x_43) ;  /* 0x0000013000017945 */ /* 0x000fe20003800000 */
[----:B------:R-:W-:Y:S02]  /*3770*/  IADD3 R37, P2, R33, 0x8, RZ ;  /* 0x0000000821257810 */ /* 0x000fe40007f5e0ff */
[----:B------:R-:W-:-:S03]  /*3780*/  F2FP.F16.E5M2.UNPACK_B R28, R28 ;  /* 0x0000001cff1c723e */ /* 0x000fc600020004ff */
[----:B-1----:R-:W-:Y:S01]  /*3790*/  IMAD.X R29, RZ, RZ, R25, P2 ;  /* 0x000000ffff1d7224 */ /* 0x002fe200010e0619 */
[----:B------:R-:W-:Y:S01]  /*37a0*/  ISETP.GE.AND P2, PT, R32, 0x9, PT ;  /* 0x000000092000780c */ /* 0x000fe20003f46270 */
[----:B------:R-:W-:Y:S02]  /*37b0*/  HADD2.F32 R28, -RZ, R28.H0_H0 ;  /* 0x2000001cff1c7230 */ /* 0x000fe40000004100 */
[----:B------:R-:W-:Y:S01]  /*37c0*/  IMAD R34, R29, UR6, RZ ;  /* 0x000000061d227c24 */ /* 0x000fe2000f8e02ff */
[----:B------:R-:W-:Y:S02]  /*37d0*/  ISETP.LT.OR P5, PT, R31, 0x1, !P2 ;  /* 0x000000011f00780c */ /* 0x000fe400057a1670 */
[----:B------:R-:W-:Y:S01]  /*37e0*/  FMUL R35, R28, R9 ;  /* 0x000000091c237220 */ /* 0x000fe20000400000 */
[----:B------:R-:W-:-:S04]  /*37f0*/  IMAD.WIDE.U32 R28, R37, UR6, R6 ;  /* 0x00000006251c7c25 */ /* 0x000fc8000f8e0006 */
[----:B------:R-:W-:Y:S01]  /*3800*/  FFMA R35, R144, R8, R35 ;  /* 0x0000000890237223 */ /* 0x000fe20000000023 */
[--C-:B------:R-:W-:Y:S01]  /*3810*/  IMAD R37, R37, UR7, R34.reuse ;  /* 0x0000000725257c24 */ /* 0x100fe2000f8e0222 */
[----:B------:R-:W-:Y:S02]  /*3820*/  IADD3 R28, P6, R28, UR10, RZ ;  /* 0x0000000a1c1c7c10 */ /* 0x000fe4000ffde0ff */
[----:B------:R-:W-:Y:S02]  /*3830*/  PRMT R34, RZ, 0x7610, R34 ;  /* 0x00007610ff227816 */ /* 0x000fe40000000022 */
[----:B------:R-:W-:Y:S02]  /*3840*/  F2FP.SATFINITE.E5M2.F32.PACK_AB_MERGE_C R35, RZ, R35, RZ ;  /* 0x00000023ff23723e */ /* 0x000fe400048060ff */
[----:B------:R-:W-:-:S03]  /*3850*/  IADD3.X R29, R29, UR11, R37, P6, !PT ;  /* 0x0000000b1d1d7c10 */ /* 0x000fc6000b7fe425 */
[----:B------:R1:W-:Y:S01]  /*3860*/  @!P3 STG.E.U8 desc[UR20][R16.64+0x1], R35 ;  /* 0x000001231000b986 */ /* 0x0003e2000c101114 */
[----:B------:R-:W-:Y:S05]  /*3870*/  @P5 BRA `(.L_x_44) ;  /* 0x0000000000045947 */ /* 0x000fea0003800000 */
[----:B------:R3:W5:Y:S02]  /*3880*/  LDG.E.U8 R34, desc[UR20][R28.64] ;  /* 0x000000141c227981 */ /* 0x000764000c1e1100 */
.L_x_44:
[----:B------:R-:W-:Y:S05]  /*3890*/  BSYNC B1 ;  /* 0x0000000000017941 */ /* 0x000fea0003800000 */
.L_x_43:
[----:B-----5:R-:W-:Y:S01]  /*38a0*/  LOP3.LUT R34, R34, 0xff, RZ, 0xc0, !PT ;  /* 0x000000ff22227812 */ /* 0x020fe200078ec0ff */
[----:B------:R-:W-:Y:S01]  /*38b0*/  BSSY B1, `(.L_x_45) ;  /* 0x000000b000017945 */ /* 0x000fe20003800000 */
[----:B------:R-:W-:Y:S02]  /*38c0*/  ISETP.LT.OR P3, PT, R31, 0x2, !P2 ;  /* 0x000000021f00780c */ /* 0x000fe40005761670 */
[----:B------:R-:W-:-:S05]  /*38d0*/  F2FP.F16.E5M2.UNPACK_B R34, R34 ;  /* 0x00000022ff22723e */ /* 0x000fca00020004ff */
[----:B------:R-:W-:-:S05]  /*38e0*/  HADD2.F32 R34, -RZ, R34.H0_H0 ;  /* 0x20000022ff227230 */ /* 0x000fca0000004100 */
[----:B------:R-:W-:-:S04]  /*38f0*/  FMUL R34, R34, R9 ;  /* 0x0000000922227220 */ /* 0x000fc80000400000 */
[----:B------:R-:W-:-:S05]  /*3900*/  FFMA R34, R143, R8, R34 ;  /* 0x000000088f227223 */ /* 0x000fca0000000022 */
[----:B-1----:R-:W-:Y:S02]  /*3910*/  F2FP.SATFINITE.E5M2.F32.PACK_AB_MERGE_C R35, RZ, R34, RZ ;  /* 0x00000022ff23723e */ /* 0x002fe400048060ff */
[----:B------:R-:W-:-:S03]  /*3920*/  PRMT R34, RZ, 0x7610, R34 ;  /* 0x00007610ff227816 */ /* 0x000fc60000000022 */
[----:B------:R1:W-:Y:S01]  /*3930*/  @!P5 STG.E.U8 desc[UR20][R14.64], R35 ;  /* 0x000000230e00d986 */ /* 0x0003e2000c101114 */
[----:B------:R-:W-:Y:S05]  /*3940*/  @P3 BRA `(.L_x_46) ;  /* 0x0000000000043947 */ /* 0x000fea0003800000 */
[----:B------:R4:W5:Y:S02]  /*3950*/  LDG.E.U8 R34, desc[UR20][R28.64+0x1] ;  /* 0x000001141c227981 */ /* 0x000964000c1e1100 */
.L_x_46:
[----:B------:R-:W-:Y:S05]  /*3960*/  BSYNC B1 ;  /* 0x0000000000017941 */ /* 0x000fea0003800000 */
.L_x_45:
[----:B-----5:R-:W-:Y:S01]  /*3970*/  LOP3.LUT R34, R34, 0xff, RZ, 0xc0, !PT ;  /* 0x000000ff22227812 */ /* 0x020fe200078ec0ff */
[----:B------:R-:W-:Y:S01]  /*3980*/  BSSY B1, `(.L_x_47) ;  /* 0x000000b000017945 */ /* 0x000fe20003800000 */
[----:B------:R-:W-:Y:S02]  /*3990*/  ISETP.LT.OR P5, PT, R31, 0x9, !P1 ;  /* 0x000000091f00780c */ /* 0x000fe40004fa1670 */
[----:B------:R-:W-:-:S05]  /*39a0*/  F2FP.F16.E5M2.UNPACK_B R34, R34 ;  /* 0x00000022ff22723e */ /* 0x000fca00020004ff */
[----:B------:R-:W-:-:S05]  /*39b0*/  HADD2.F32 R34, -RZ, R34.H0_H0 ;  /* 0x20000022ff227230 */ /* 0x000fca0000004100 */
[----:B-1----:R-:W-:Y:S01]  /*39c0*/  FMUL R35, R34, R9 ;  /* 0x0000000922237220 */ /* 0x002fe20000400000 */
[----:B------:R-:W-:-:S03]  /*39d0*/  PRMT R34, RZ, 0x7610, R34 ;  /* 0x00007610ff227816 */ /* 0x000fc60000000022 */
[----:B------:R-:W-:-:S05]  /*39e0*/  FFMA R35, R142, R8, R35 ;  /* 0x000000088e237223 */ /* 0x000fca0000000023 */
[----:B------:R-:W-:-:S05]  /*39f0*/  F2FP.SATFINITE.E5M2.F32.PACK_AB_MERGE_C R35, RZ, R35, RZ ;  /* 0x00000023ff23723e */ /* 0x000fca00048060ff */
[----:B------:R1:W-:Y:S01]  /*3a00*/  @!P3 STG.E.U8 desc[UR20][R14.64+0x1], R35 ;  /* 0x000001230e00b986 */ /* 0x0003e2000c101114 */
[----:B------:R-:W-:Y:S05]  /*3a10*/  @P5 BRA `(.L_x_48) ;  /* 0x0000000000045947 */ /* 0x000fea0003800000 */
[----:B------:R0:W5:Y:S02]  /*3a20*/  LDG.E.U8 R34, desc[UR20][R26.64+0x8] ;  /* 0x000008141a227981 */ /* 0x000164000c1e1100 */
.L_x_48:
[----:B------:R-:W-:Y:S05]  /*3a30*/  BSYNC B1 ;  /* 0x0000000000017941 */ /* 0x000fea0003800000 */
.L_x_47:
        /* <DEDUP_REMOVED lines=12> */
.L_x_50:
[----:B------:R-:W-:Y:S05]  /*3b00*/  BSYNC B1 ;  /* 0x0000000000017941 */ /* 0x000fea0003800000 */
.L_x_49:
        /* <DEDUP_REMOVED lines=12> */
.L_x_52:
[----:B------:R-:W-:Y:S05]  /*3bd0*/  BSYNC B1 ;  /* 0x0000000000017941 */ /* 0x000fea0003800000 */
.L_x_51:
        /* <DEDUP_REMOVED lines=12> */
.L_x_54:
[----:B------:R-:W-:Y:S05]  /*3ca0*/  BSYNC B1 ;  /* 0x0000000000017941 */ /* 0x000fea0003800000 */
.L_x_53:
        /* <DEDUP_REMOVED lines=12> */
.L_x_56:
[----:B------:R-:W-:Y:S05]  /*3d70*/  BSYNC B1 ;  /* 0x0000000000017941 */ /* 0x000fea0003800000 */
.L_x_55:
        /* <DEDUP_REMOVED lines=12> */
.L_x_58:
[----:B------:R-:W-:Y:S05]  /*3e40*/  BSYNC B1 ;  /* 0x0000000000017941 */ /* 0x000fea0003800000 */
.L_x_57:
        /* <DEDUP_REMOVED lines=12> */
.L_x_60:
[----:B------:R-:W-:Y:S05]  /*3f10*/  BSYNC B1 ;  /* 0x0000000000017941 */ /* 0x000fea0003800000 */
.L_x_59:
        /* <DEDUP_REMOVED lines=12> */
.L_x_62:
[----:B------:R-:W-:Y:S05]  /*3fe0*/  BSYNC B1 ;  /* 0x0000000000017941 */ /* 0x000fea0003800000 */
.L_x_61:
        /* <DEDUP_REMOVED lines=12> */
.L_x_64:
[----:B------:R-:W-:Y:S05]  /*40b0*/  BSYNC B1 ;  /* 0x0000000000017941 */ /* 0x000fea0003800000 */
.L_x_63:
        /* <DEDUP_REMOVED lines=12> */
.L_x_66:
[----:B------:R-:W-:Y:S05]  /*4180*/  BSYNC B1 ;  /* 0x0000000000017941 */ /* 0x000fea0003800000 */
.L_x_65:
        /* <DEDUP_REMOVED lines=12> */
.L_x_68:
[----:B------:R-:W-:Y:S05]  /*4250*/  BSYNC B1 ;  /* 0x0000000000017941 */ /* 0x000fea0003800000 */
.L_x_67:
        /* <DEDUP_REMOVED lines=12> */
.L_x_70:
[----:B------:R-:W-:Y:S05]  /*4320*/  BSYNC B1 ;  /* 0x0000000000017941 */ /* 0x000fea0003800000 */
.L_x_69:
        /* <DEDUP_REMOVED lines=12> */
.L_x_72:
[----:B------:R-:W-:Y:S05]  /*43f0*/  BSYNC B1 ;  /* 0x0000000000017941 */ /* 0x000fea0003800000 */
.L_x_71:
        /* <DEDUP_REMOVED lines=12> */
.L_x_74:
[----:B------:R-:W-:Y:S05]  /*44c0*/  BSYNC B1 ;  /* 0x0000000000017941 */ /* 0x000fea0003800000 */
.L_x_73:
        /* <DEDUP_REMOVED lines=12> */
.L_x_76:
[----:B------:R-:W-:Y:S05]  /*4590*/  BSYNC B1 ;  /* 0x0000000000017941 */ /* 0x000fea0003800000 */
.L_x_75:
        /* <DEDUP_REMOVED lines=12> */
.L_x_78:
[----:B------:R-:W-:Y:S05]  /*4660*/  BSYNC B1 ;  /* 0x0000000000017941 */ /* 0x000fea0003800000 */
.L_x_77:
        /* <DEDUP_REMOVED lines=12> */
.L_x_80:
[----:B------:R-:W-:Y:S05]  /*4730*/  BSYNC B1 ;  /* 0x0000000000017941 */ /* 0x000fea0003800000 */
.L_x_79:
        /* <DEDUP_REMOVED lines=12> */
.L_x_82:
[----:B------:R-:W-:Y:S05]  /*4800*/  BSYNC B1 ;  /* 0x0000000000017941 */ /* 0x000fea0003800000 */
.L_x_81:
        /* <DEDUP_REMOVED lines=12> */
.L_x_84:
[----:B------:R-:W-:Y:S05]  /*48d0*/  BSYNC B1 ;  /* 0x0000000000017941 */ /* 0x000fea0003800000 */
.L_x_83:
        /* <DEDUP_REMOVED lines=12> */
.L_x_86:
[----:B------:R-:W-:Y:S05]  /*49a0*/  BSYNC B1 ;  /* 0x0000000000017941 */ /* 0x000fea0003800000 */
.L_x_85:
        /* <DEDUP_REMOVED lines=12> */
.L_x_88:
[----:B------:R-:W-:Y:S05]  /*4a70*/  BSYNC B1 ;  /* 0x0000000000017941 */ /* 0x000fea0003800000 */
.L_x_87:
        /* <DEDUP_REMOVED lines=12> */
.L_x_90:
[----:B------:R-:W-:Y:S05]  /*4b40*/  BSYNC B1 ;  /* 0x0000000000017941 */ /* 0x000fea0003800000 */
.L_x_89:
        /* <DEDUP_REMOVED lines=12> */
.L_x_92:
[----:B------:R-:W-:Y:S05]  /*4c10*/  BSYNC B1 ;  /* 0x0000000000017941 */ /* 0x000fea0003800000 */
.L_x_91:
        /* <DEDUP_REMOVED lines=12> */
.L_x_94:
[----:B------:R-:W-:Y:S05]  /*4ce0*/  BSYNC B1 ;  /* 0x0000000000017941 */ /* 0x000fea0003800000 */
.L_x_93:
        /* <DEDUP_REMOVED lines=12> */
.L_x_96:
[----:B------:R-:W-:Y:S05]  /*4db0*/  BSYNC B1 ;  /* 0x0000000000017941 */ /* 0x000fea0003800000 */
.L_x_95:
        /* <DEDUP_REMOVED lines=12> */
.L_x_98:
[----:B------:R-:W-:Y:S05]  /*4e80*/  BSYNC B1 ;  /* 0x0000000000017941 */ /* 0x000fea0003800000 */
.L_x_97:
[----:B-----5:R-:W-:Y:S01]  /*4e90*/  LOP3.LUT R34, R34, 0xff, RZ, 0xc0, !PT ;  /* 0x000000ff22227812 */ /* 0x020fe200078ec0ff */
[----:B------:R-:W-:Y:S01]  /*4ea0*/  BSSY B1, `(.L_x_99) ;  /* 0x000000b000017945 */ /* 0x000fe20003800000 */
[----:B------:R-:W-:Y:S02]  /*4eb0*/  ISETP.LT.OR P3, PT, R31, 0x39, !P2 ;  /* 0x000000391f00780c */ /* 0x000fe40005761670 */
[----:B------:R-:W-:Y:S02]  /*4ec0*/  F2FP.F16.E5M2.UNPACK_B R34, R34 ;  /* 0x00000022ff22723e */ /* 0x000fe400020004ff */
[----:B0-2---:R-:W-:-:S03]  /*4ed0*/  PRMT R26, RZ, 0x7610, R26 ;  /* 0x00007610ff1a7816 */ /* 0x005fc6000000001a */
[----:B------:R-:W-:-:S05]  /*4ee0*/  HADD2.F32 R34, -RZ, R34.H0_H0 ;  /* 0x20000022ff227230 */ /* 0x000fca0000004100 */
[----:B------:R-:W-:-:S04]  /*4ef0*/  FMUL R27, R34, R9 ;  /* 0x00000009221b7220 */ /* 0x000fc80000400000 */
[----:B------:R-:W-:-:S05]  /*4f00*/  FFMA R27, R116, R8, R27 ;  /* 0x00000008741b7223 */ /* 0x000fca000000001b */
[----:B------:R-:W-:-:S05]  /*4f10*/  F2FP.SATFINITE.E5M2.F32.PACK_AB_MERGE_C R27, RZ, R27, RZ ;  /* 0x0000001bff1b723e */ /* 0x000fca00048060ff */
[----:B------:R0:W-:Y:S01]  /*4f20*/  @!P1 STG.E.U8 desc[UR20][R16.64+0x39], R27 ;  /* 0x0000391b10009986 */ /* 0x0001e2000c101114 */
[----:B------:R-:W-:Y:S05]  /*4f30*/  @P3 BRA `(.L_x_100) ;  /* 0x0000000000043947 */ /* 0x000fea0003800000 */
[----:B------:R2:W5:Y:S02]  /*4f40*/  LDG.E.U8 R26, desc[UR20][R28.64+0x38] ;  /* 0x000038141c1a7981 */ /* 0x000564000c1e1100 */
.L_x_100:
[----:B------:R-:W-:Y:S05]  /*4f50*/  BSYNC B1 ;  /* 0x0000000000017941 */ /* 0x000fea0003800000 */
.L_x_99:
[----:B-----5:R-:W-:Y:S01]  /*4f60*/  LOP3.LUT R26, R26, 0xff, RZ, 0xc0, !PT ;  /* 0x000000ff1a1a7812 */ /* 0x020fe200078ec0ff */
[----:B------:R-:W-:Y:S01]  /*4f70*/  BSSY B1, `(.L_x_101) ;  /* 0x000000b000017945 */ /* 0x000fe20003800000 */
[----:B------:R-:W-:Y:S02]  /*4f80*/  ISETP.LT.OR P2, PT, R31, 0x3a, !P2 ;  /* 0x0000003a1f00780c */ /* 0x000fe40005741670 */
[----:B------:R-:W-:Y:S02]  /*4f90*/  F2FP.F16.E5M2.UNPACK_B R26, R26 ;  /* 0x0000001aff1a723e */ /* 0x000fe400020004ff */
[----:B01----:R-:W-:-:S03]  /*4fa0*/  PRMT R16, RZ, 0x7610, R16 ;  /* 0x00007610ff107816 */ /* 0x003fc60000000010 */
[----:B------:R-:W-:-:S05]  /*4fb0*/  HADD2.F32 R26, -RZ, R26.H0_H0 ;  /* 0x2000001aff1a7230 */ /* 0x000fca0000004100 */
[----:B------:R-:W-:-:S04]  /*4fc0*/  FMUL R26, R26, R9 ;  /* 0x000000091a1a7220 */ /* 0x000fc80000400000 */
[----:B------:R-:W-:-:S05]  /*4fd0*/  FFMA R26, R115, R8, R26 ;  /* 0x00000008731a7223 */ /* 0x000fca000000001a */
[----:B------:R-:W-:-:S05]  /*4fe0*/  F2FP.SATFINITE.E5M2.F32.PACK_AB_MERGE_C R17, RZ, R26, RZ ;  /* 0x0000001aff11723e */ /* 0x000fca00048060ff */
[----:B------:R0:W-:Y:S01]  /*4ff0*/  @!P3 STG.E.U8 desc[UR20][R14.64+0x38], R17 ;  /* 0x000038110e00b986 */ /* 0x0001e2000c101114 */
[----:B------:R-:W-:Y:S05]  /*5000*/  @P2 BRA `(.L_x_102) ;  /* 0x0000000000042947 */ /* 0x000fea0003800000 */
[----:B------:R1:W5:Y:S02]  /*5010*/  LDG.E.U8 R16, desc[UR20][R28.64+0x39] ;  /* 0x000039141c107981 */ /* 0x000364000c1e1100 */
.L_x_102:
[----:B------:R-:W-:Y:S05]  /*5020*/  BSYNC B1 ;  /* 0x0000000000017941 */ /* 0x000fea0003800000 */
.L_x_101:
[----:B-----5:R-:W-:Y:S01]  /*5030*/  LOP3.LUT R16, R16, 0xff, RZ, 0xc0, !PT ;  /* 0x000000ff10107812 */ /* 0x020fe200078ec0ff */
[----:B------:R-:W-:Y:S01]  /*5040*/  BSSY B1, `(.L_x_103) ;  /* 0x0000013000017945 */ /* 0x000fe20003800000 */
[----:B-1234-:R-:W-:Y:S02]  /*5050*/  IADD3 R29, P1, R33, 0x80, RZ ;  /* 0x00000080211d7810 */ /* 0x01efe40007f3e0ff */
[----:B------:R-:W-:-:S03]  /*5060*/  F2FP.F16.E5M2.UNPACK_B R16, R16 ;  /* 0x00000010ff10723e */ /* 0x000fc600020004ff */
[----:B0-----:R-:W-:Y:S01]  /*5070*/  IMAD.X R17, RZ, RZ, R25, P1 ;  /* 0x000000ffff117224 */ /* 0x001fe200008e0619 */
        /* <DEDUP_REMOVED lines=15> */
.L_x_104:
[----:B------:R-:W-:Y:S05]  /*5170*/  BSYNC B1 ;  /* 0x0000000000017941 */ /* 0x000fea0003800000 */
.L_x_103:
[----:B-----5:R-:W-:Y:S01]  /*5180*/  LOP3.LUT R26, R26, 0xff, RZ, 0xc0, !PT ;  /* 0x000000ff1a1a7812 */ /* 0x020fe200078ec0ff */
[----:B------:R-:W-:Y:S01]  /*5190*/  BSSY B1, `(.L_x_105) ;  /* 0x000000b000017945 */ /* 0x000fe20003800000 */
[----:B------:R-:W-:Y:S02]  /*51a0*/  ISETP.LT.OR P3, PT, R31, 0x2, !P1 ;  /* 0x000000021f00780c */ /* 0x000fe40004f61670 */
[----:B------:R-:W-:Y:S02]  /*51b0*/  F2FP.F16.E5M2.UNPACK_B R26, R26 ;  /* 0x0000001aff1a723e */ /* 0x000fe400020004ff */
[----:B0-----:R-:W-:-:S03]  /*51c0*/  PRMT R14, RZ, 0x7610, R14 ;  /* 0x00007610ff0e7816 */ /* 0x001fc6000000000e */
[----:B------:R-:W-:-:S05]  /*51d0*/  HADD2.F32 R26, -RZ, R26.H0_H0 ;  /* 0x2000001aff1a7230 */ /* 0x000fca0000004100 */
[----:B------:R-:W-:-:S04]  /*51e0*/  FMUL R26, R26, R9 ;  /* 0x000000091a1a7220 */ /* 0x000fc80000400000 */
[----:B------:R-:W-:-:S05]  /*51f0*/  FFMA R26, R113, R8, R26 ;  /* 0x00000008711a7223 */ /* 0x000fca000000001a */
[----:B------:R-:W-:-:S05]  /*5200*/  F2FP.SATFINITE.E5M2.F32.PACK_AB_MERGE_C R15, RZ, R26, RZ ;  /* 0x0000001aff0f723e */ /* 0x000fca00048060ff */
[----:B------:R0:W-:Y:S01]  /*5210*/  @!P5 STG.E.U8 desc[UR20][R12.64], R15 ;  /* 0x0000000f0c00d986 */ /* 0x0001e2000c101114 */
[----:B------:R-:W-:Y:S05]  /*5220*/  @P3 BRA `(.L_x_106) ;  /* 0x0000000000043947 */ /* 0x000fea0003800000 */
[----:B------:R2:W5:Y:S02]  /*5230*/  LDG.E.U8 R14, desc[UR20][R16.64+0x1] ;  /* 0x00000114100e7981 */ /* 0x000564000c1e1100 */
.L_x_106:
[----:B------:R-:W-:Y:S05]  /*5240*/  BSYNC B1 ;  /* 0x0000000000017941 */ /* 0x000fea0003800000 */
.L_x_105:
[----:B-----5:R-:W-:Y:S01]  /*5250*/  LOP3.LUT R14, R14, 0xff, RZ, 0xc0, !PT ;  /* 0x000000ff0e0e7812 */ /* 0x020fe200078ec0ff */
[----:B------:R-:W-:Y:S01]  /*5260*/  BSSY B1, `(.L_x_107) ;  /* 0x0000013000017945 */ /* 0x000fe20003800000 */
[----:B------:R-:W-:Y:S02]  /*5270*/  IADD3 R33, P2, R33, 0x88, RZ ;  /* 0x0000008821217810 */ /* 0x000fe40007f5e0ff */
[----:B------:R-:W-:-:S03]  /*5280*/  F2FP.F16.E5M2.UNPACK_B R14, R14 ;  /* 0x0000000eff0e723e */ /* 0x000fc600020004ff */
[----:B------:R-:W-:Y:S01]  /*5290*/  IMAD.X R24, RZ, RZ, R25, P2 ;  /* 0x000000ffff187224 */ /* 0x000fe200010e0619 */
[----:B------:R-:W-:Y:S01]  /*52a0*/  ISETP.GE.AND P2, PT, R32, 0x89, PT ;  /* 0x000000892000780c */ /* 0x000fe20003f46270 */
[----:B------:R-:W-:Y:S02]  /*52b0*/  HADD2.F32 R14, -RZ, R14.H0_H0 ;  /* 0x2000000eff0e7230 */ /* 0x000fe40000004100 */
[----:B------:R-:W-:Y:S01]  /*52c0*/  IMAD R24, R24, UR6, RZ ;  /* 0x0000000618187c24 */ /* 0x000fe2000f8e02ff */
[----:B------:R-:W-:Y:S01]  /*52d0*/  ISETP.LT.OR P5, PT, R31, 0x1, !P2 ;  /* 0x000000011f00780c */ /* 0x000fe200057a1670 */
[----:B------:R-:W-:-:S04]  /*52e0*/  IMAD.WIDE.U32 R6, R33, UR6, R6 ;  /* 0x0000000621067c25 */ /* 0x000fc8000f8e0006 */
[----:B0-----:R-:W-:Y:S01]  /*52f0*/  FMUL R15, R14, R9 ;  /* 0x000000090e0f7220 */ /* 0x001fe20000400000 */
[----:B------:R-:W-:Y:S01]  /*5300*/  PRMT R14, RZ, 0x7610, R14 ;  /* 0x00007610ff0e7816 */ /* 0x000fe2000000000e */
[----:B------:R-:W-:Y:S02]  /*5310*/  IMAD R33, R33, UR7, R24 ;  /* 0x0000000721217c24 */ /* 0x000fe4000f8e0218 */
[----:B------:R-:W-:Y:S01]  /*5320*/  FFMA R15, R112, R8, R15 ;  /* 0x00000008700f7223 */ /* 0x000fe2000000000f */
[----:B------:R-:W-:-:S04]  /*5330*/  IADD3 R6, P6, R6, UR10, RZ ;  /* 0x0000000a06067c10 */ /* 0x000fc8000ffde0ff */
[----:B------:R-:W-:Y:S02]  /*5340*/  F2FP.SATFINITE.E5M2.F32.PACK_AB_MERGE_C R15, RZ, R15, RZ ;  /* 0x0000000fff0f723e */ /* 0x000fe400048060ff */
[----:B------:R-:W-:-:S03]  /*5350*/  IADD3.X R7, R7, UR11, R33, P6, !PT ;  /* 0x0000000b07077c10 */ /* 0x000fc6000b7fe421 */
[----:B------:R0:W-:Y:S01]  /*5360*/  @!P3 STG.E.U8 desc[UR20][R12.64+0x1], R15 ;  /* 0x0000010f0c00b986 */ /* 0x0001e2000c101114 */
[----:B------:R-:W-:Y:S05]  /*5370*/  @P5 BRA `(.L_x_108) ;  /* 0x0000000000045947 */ /* 0x000fea0003800000 */
[----:B------:R3:W5:Y:S02]  /*5380*/  LDG.E.U8 R14, desc[UR20][R6.64] ;  /* 0x00000014060e7981 */ /* 0x000764000c1e1100 */
.L_x_108:
[----:B------:R-:W-:Y:S05]  /*5390*/  BSYNC B1 ;  /* 0x0000000000017941 */ /* 0x000fea0003800000 */
.L_x_107:
[----:B-----5:R-:W-:Y:S01]  /*53a0*/  LOP3.LUT R14, R14, 0xff, RZ, 0xc0, !PT ;  /* 0x000000ff0e0e7812 */ /* 0x020fe200078ec0ff */
[----:B------:R-:W-:Y:S01]  /*53b0*/  BSSY B1, `(.L_x_109) ;  /* 0x000000b000017945 */ /* 0x000fe20003800000 */
[----:B------:R-:W-:Y:S02]  /*53c0*/  ISETP.LT.OR P3, PT, R31, 0x2, !P2 ;  /* 0x000000021f00780c */ /* 0x000fe40005761670 */
[----:B------:R-:W-:-:S05]  /*53d0*/  F2FP.F16.E5M2.UNPACK_B R14, R14 ;  /* 0x0000000eff0e723e */ /* 0x000fca00020004ff */
[----:B------:R-:W-:-:S05]  /*53e0*/  HADD2.F32 R14, -RZ, R14.H0_H0 ;  /* 0x2000000eff0e7230 */ /* 0x000fca0000004100 */
[----:B------:R-:W-:-:S04]  /*53f0*/  FMUL R14, R14, R9 ;  /* 0x000000090e0e7220 */ /* 0x000fc80000400000 */
[----:B------:R-:W-:-:S05]  /*5400*/  FFMA R14, R111, R8, R14 ;  /* 0x000000086f0e7223 */ /* 0x000fca000000000e */
[----:B0-----:R-:W-:Y:S02]  /*5410*/  F2FP.SATFINITE.E5M2.F32.PACK_AB_MERGE_C R15, RZ, R14, RZ ;  /* 0x0000000eff0f723e */ /* 0x001fe400048060ff */
[----:B------:R-:W-:-:S03]  /*5420*/  PRMT R14, RZ, 0x7610, R14 ;  /* 0x00007610ff0e7816 */ /* 0x000fc6000000000e */
[----:B------:R0:W-:Y:S01]  /*5430*/  @!P5 STG.E.U8 desc[UR20][R10.64], R15 ;  /* 0x0000000f0a00d986 */ /* 0x0001e2000c101114 */
[----:B------:R-:W-:Y:S05]  /*5440*/  @P3 BRA `(.L_x_110) ;  /* 0x0000000000043947 */ /* 0x000fea0003800000 */
[----:B------:R4:W5:Y:S02]  /*5450*/  LDG.E.U8 R14, desc[UR20][R6.64+0x1] ;  /* 0x00000114060e7981 */ /* 0x000964000c1e1100 */
.L_x_110:
[----:B------:R-:W-:Y:S05]  /*5460*/  BSYNC B1 ;  /* 0x0000000000017941 */ /* 0x000fea0003800000 */
.L_x_109:
[----:B-----5:R-:W-:Y:S01]  /*5470*/  LOP3.LUT R14, R14, 0xff, RZ, 0xc0, !PT ;  /* 0x000000ff0e0e7812 */ /* 0x020fe200078ec0ff */
[----:B------:R-:W-:Y:S01]  /*5480*/  BSSY B1, `(.L_x_111) ;  /* 0x000000b000017945 */ /* 0x000fe20003800000 */
[----:B------:R-:W-:Y:S02]  /*5490*/  ISETP.LT.OR P5, PT, R31, 0x9, !P1 ;  /* 0x000000091f00780c */ /* 0x000fe40004fa1670 */
[----:B------:R-:W-:-:S05]  /*54a0*/  F2FP.F16.E5M2.UNPACK_B R14, R14 ;  /* 0x0000000eff0e723e */ /* 0x000fca00020004ff */
[----:B------:R-:W-:-:S05]  /*54b0*/  HADD2.F32 R14, -RZ, R14.H0_H0 ;  /* 0x2000000eff0e7230 */ /* 0x000fca0000004100 */
[----:B0-----:R-:W-:Y:S01]  /*54c0*/  FMUL R15, R14, R9 ;  /* 0x000000090e0f7220 */ /* 0x001fe20000400000 */
[----:B------:R-:W-:-:S03]  /*54d0*/  PRMT R14, RZ, 0x7610, R14 ;  /* 0x00007610ff0e7816 */ /* 0x000fc6000000000e */
[----:B------:R-:W-:-:S05]  /*54e0*/  FFMA R15, R110, R8, R15 ;  /* 0x000000086e0f7223 */ /* 0x000fca000000000f */
[----:B------:R-:W-:-:S05]  /*54f0*/  F2FP.SATFINITE.E5M2.F32.PACK_AB_MERGE_C R15, RZ, R15, RZ ;  /* 0x0000000fff0f723e */ /* 0x000fca00048060ff */
[----:B------:R0:W-:Y:S01]  /*5500*/  @!P3 STG.E.U8 desc[UR20][R10.64+0x1], R15 ;  /* 0x0000010f0a00b986 */ /* 0x0001e2000c101114 */
[----:B------:R-:W-:Y:S05]  /*5510*/  @P5 BRA `(.L_x_112) ;  /* 0x0000000000045947 */ /* 0x000fea0003800000 */
[----:B------:R0:W5:Y:S02]  /*5520*/  LDG.E.U8 R14, desc[UR20][R16.64+0x8] ;  /* 0x00000814100e7981 */ /* 0x000164000c1e1100 */
.L_x_112:
[----:B------:R-:W-:Y:S05]  /*5530*/  BSYNC B1 ;  /* 0x0000000000017941 */ /* 0x000fea0003800000 */
.L_x_111:
        /* <DEDUP_REMOVED lines=12> */
.L_x_114:
[----:B------:R-:W-:Y:S05]  /*5600*/  BSYNC B1 ;  /* 0x0000000000017941 */ /* 0x000fea0003800000 */
.L_x_113:
        /* <DEDUP_REMOVED lines=12> */
.L_x_116:
[----:B------:R-:W-:Y:S05]  /*56d0*/  BSYNC B1 ;  /* 0x0000000000017941 */ /* 0x000fea0003800000 */
.L_x_115:
        /* <DEDUP_REMOVED lines=12> */
.L_x_118:
[----:B------:R-:W-:Y:S05]  /*57a0*/  BSYNC B1 ;  /* 0x0000000000017941 */ /* 0x000fea0003800000 */
.L_x_117:
        /* <DEDUP_REMOVED lines=12> */
.L_x_120:
[----:B------:R-:W-:Y:S05]  /*5870*/  BSYNC B1 ;  /* 0x0000000000017941 */ /* 0x000fea0003800000 */
.L_x_119:
        /* <DEDUP_REMOVED lines=12> */
.L_x_122:
[----:B------:R-:W-:Y:S05]  /*5940*/  BSYNC B1 ;  /* 0x0000000000017941 */ /* 0x000fea0003800000 */
.L_x_121:
        /* <DEDUP_REMOVED lines=12> */
.L_x_124:
[----:B------:R-:W-:Y:S05]  /*5a10*/  BSYNC B1 ;  /* 0x0000000000017941 */ /* 0x000fea0003800000 */
.L_x_123:
        /* <DEDUP_REMOVED lines=12> */
.L_x_126:
[----:B------:R-:W-:Y:S05]  /*5ae0*/  BSYNC B1 ;  /* 0x0000000000017941 */ /* 0x000fea0003800000 */
.L_x_125:
        /* <DEDUP_REMOVED lines=12> */
.L_x_128:
[----:B------:R-:W-:Y:S05]  /*5bb0*/  BSYNC B1 ;  /* 0x0000000000017941 */ /* 0x000fea0003800000 */
.L_x_127:
        /* <DEDUP_REMOVED lines=12> */
.L_x_130:
[----:B------:R-:W-:Y:S05]  /*5c80*/  BSYNC B1 ;  /* 0x0000000000017941 */ /* 0x000fea0003800000 */
.L_x_129:
        /* <DEDUP_REMOVED lines=12> */
.L_x_132:
[----:B------:R-:W-:Y:S05]  /*5d50*/  BSYNC B1 ;  /* 0x0000000000017941 */ /* 0x000fea0003800000 */
.L_x_131:
        /* <DEDUP_REMOVED lines=12> */
.L_x_134:
[----:B------:R-:W-:Y:S05]  /*5e20*/  BSYNC B1 ;  /* 0x0000000000017941 */ /* 0x000fea0003800000 */
.L_x_133:
        /* <DEDUP_REMOVED lines=12> */
.L_x_136:
[----:B------:R-:W-:Y:S05]  /*5ef0*/  BSYNC B1 ;  /* 0x0000000000017941 */ /* 0x000fea0003800000 */
.L_x_135:
        /* <DEDUP_REMOVED lines=12> */
.L_x_138:
[----:B------:R-:W-:Y:S05]  /*5fc0*/  BSYNC B1 ;  /* 0x0000000000017941 */ /* 0x000fea0003800000 */
.L_x_137:
        /* <DEDUP_REMOVED lines=12> */
.L_x_140:
[----:B------:R-:W-:Y:S05]  /*6090*/  BSYNC B1 ;  /* 0x0000000000017941 */ /* 0x000fea0003800000 */
.L_x_139:
        /* <DEDUP_REMOVED lines=12> */
.L_x_142:
[----:B------:R-:W-:Y:S05]  /*6160*/  BSYNC B1 ;  /* 0x0000000000017941 */ /* 0x000fea0003800000 */
.L_x_141:
        /* <DEDUP_REMOVED lines=12> */
.L_x_144:
[----:B------:R-:W-:Y:S05]  /*6230*/  BSYNC B1 ;  /* 0x0000000000017941 */ /* 0x000fea0003800000 */
.L_x_143:
        /* <DEDUP_REMOVED lines=12> */
.L_x_146:
[----:B------:R-:W-:Y:S05]  /*6300*/  BSYNC B1 ;  /* 0x0000000000017941 */ /* 0x000fea0003800000 */
.L_x_145:
        /* <DEDUP_REMOVED lines=12> */
.L_x_148:
[----:B------:R-:W-:Y:S05]  /*63d0*/  BSYNC B1 ;  /* 0x0000000000017941 */ /* 0x000fea0003800000 */
.L_x_147:
        /* <DEDUP_REMOVED lines=12> */
.L_x_150:
[----:B------:R-:W-:Y:S05]  /*64a0*/  BSYNC B1 ;  /* 0x0000000000017941 */ /* 0x000fea0003800000 */
.L_x_149:
        /* <DEDUP_REMOVED lines=12> */
.L_x_152:
[----:B------:R-:W-:Y:S05]  /*6570*/  BSYNC B1 ;  /* 0x0000000000017941 */ /* 0x000fea0003800000 */
.L_x_151:
        /* <DEDUP_REMOVED lines=12> */
.L_x_154:
[----:B------:R-:W-:Y:S05]  /*6640*/  BSYNC B1 ;  /* 0x0000000000017941 */ /* 0x000fea0003800000 */
.L_x_153:
        /* <DEDUP_REMOVED lines=12> */
.L_x_156:
[----:B------:R-:W-:Y:S05]  /*6710*/  BSYNC B1 ;  /* 0x0000000000017941 */ /* 0x000fea0003800000 */
.L_x_155:
        /* <DEDUP_REMOVED lines=12> */
.L_x_158:
[----:B------:R-:W-:Y:S05]  /*67e0*/  BSYNC B1 ;  /* 0x0000000000017941 */ /* 0x000fea0003800000 */
.L_x_157:
        /* <DEDUP_REMOVED lines=12> */
.L_x_160:
[----:B------:R-:W-:Y:S05]  /*68b0*/  BSYNC B1 ;  /* 0x0000000000017941 */ /* 0x000fea0003800000 */
.L_x_159:
        /* <DEDUP_REMOVED lines=12> */
.L_x_162:
[----:B------:R-:W-:Y:S05]  /*6980*/  BSYNC B1 ;  /* 0x0000000000017941 */ /* 0x000fea0003800000 */
.L_x_161:
        /* <DEDUP_REMOVED lines=12> */
.L_x_164:
[----:B------:R-:W-:Y:S05]  /*6a50*/  BSYNC B1 ;  /* 0x0000000000017941 */ /* 0x000fea0003800000 */
.L_x_163:
        /* <DEDUP_REMOVED lines=12> */
.L_x_166:
[----:B------:R-:W-:Y:S05]  /*6b20*/  BSYNC B1 ;  /* 0x0000000000017941 */ /* 0x000fea0003800000 */
.L_x_165:
[----:B------:R-:W-:Y:S05]  /*6b30*/  @P2 BRA `(.L_x_167) ;  /* 0x0000001000302947 */ /* 0x000fea0003800000 */
[----:B-----5:R-:W-:-:S04]  /*6b40*/  LOP3.LUT R12, R12, 0xff, RZ, 0xc0, !PT ;  /* 0x000000ff0c0c7812 */ /* 0x020fc800078ec0ff */
[----:B------:R-:W-:-:S05]  /*6b50*/  F2FP.F16.E5M2.UNPACK_B R12, R12 ;  /* 0x0000000cff0c723e */ /* 0x000fca00020004ff */
[----:B------:R-:W-:-:S05]  /*6b60*/  HADD2.F32 R12, -RZ, R12.H0_H0 ;  /* 0x2000000cff0c7230 */ /* 0x000fca0000004100 */
[----:B0--34-:R-:W-:-:S04]  /*6b70*/  FMUL R7, R12, R9 ;  /* 0x000000090c077220 */ /* 0x019fc80000400000 */
[----:B------:R-:W-:-:S05]  /*6b80*/  FFMA R7, R20, R8, R7 ;  /* 0x0000000814077223 */ /* 0x000fca0000000007 */
[----:B------:R-:W-:-:S05]  /*6b90*/  F2FP.SATFINITE.E5M2.F32.PACK_AB_MERGE_C R7, RZ, R7, RZ ;  /* 0x00000007ff07723e */ /* 0x000fca00048060ff */
[----:B------:R0:W-:Y:S01]  /*6ba0*/  STG.E.U8 desc[UR20][R10.64+0x39], R7 ;  /* 0x000039070a007986 */ /* 0x0001e2000c101114 */
[----:B------:R-:W-:Y:S05]  /*6bb0*/  BRA `(.L_x_167) ;  /* 0x0000001000107947 */ /* 0x000fea0003800000 */
.L_x_38:
[C---:B------:R-:W-:Y:S01]  /*6bc0*/  ISETP.GE.AND P1, PT, R32.reuse, 0x1, PT ;  /* 0x000000012000780c */ /* 0x040fe20003f26270 */
[-C--:B--2---:R-:W-:Y:S01]  /*6bd0*/  FMUL R145, R145, R8.reuse ;  /* 0x0000000891917220 */ /* 0x084fe20000400000 */
[----:B------:R-:W-:Y:S01]  /*6be0*/  ISETP.GE.AND P2, PT, R32, 0x9, PT ;  /* 0x000000092000780c */ /* 0x000fe20003f46270 */
[-C--:B------:R-:W-:Y:S01]  /*6bf0*/  FMUL R144, R144, R8.reuse ;  /* 0x0000000890907220 */ /* 0x080fe20000400000 */
[----:B------:R-:W-:Y:S01]  /*6c00*/  ISETP.LT.OR P3, PT, R31, 0x1, !P1 ;  /* 0x000000011f00780c */ /* 0x000fe20004f61670 */
[-C--:B------:R-:W-:Y:S01]  /*6c10*/  FMUL R143, R143, R8.reuse ;  /* 0x000000088f8f7220 */ /* 0x080fe20000400000 */
[C---:B------:R-:W-:Y:S01]  /*6c20*/  ISETP.LT.OR P6, PT, R31.reuse, 0x2, !P1 ;  /* 0x000000021f00780c */ /* 0x040fe20004fc1670 */
[-C--:B------:R-:W-:Y:S01]  /*6c30*/  FMUL R142, R142, R8.reuse ;  /* 0x000000088e8e7220 */ /* 0x080fe20000400000 */
[----:B------:R-:W-:Y:S01]  /*6c40*/  ISETP.LT.OR P5, PT, R31, 0x1, !P2 ;  /* 0x000000011f00780c */ /* 0x000fe200057a1670 */
[-C--:B------:R-:W-:Y:S01]  /*6c50*/  FMUL R141, R141, R8.reuse ;  /* 0x000000088d8d7220 */ /* 0x080fe20000400000 */
[----:B------:R-:W-:Y:S01]  /*6c60*/  F2FP.SATFINITE.E5M2.F32.PACK_AB_MERGE_C R145, RZ, R145, RZ ;  /* 0x00000091ff91723e */ /* 0x000fe200048060ff */
[----:B------:R-:W-:Y:S01]  /*6c70*/  FMUL R140, R140, R8 ;  /* 0x000000088c8c7220 */ /* 0x000fe20000400000 */
[----:B------:R-:W-:Y:S01]  /*6c80*/  F2FP.SATFINITE.E5M2.F32.PACK_AB_MERGE_C R7, RZ, R144, RZ ;  /* 0x00000090ff07723e */ /* 0x000fe200048060ff */
[-C--:B------:R-:W-:Y:S01]  /*6c90*/  FMUL R139, R139, R8.reuse ;  /* 0x000000088b8b7220 */ /* 0x080fe20000400000 */
[----:B------:R-:W-:Y:S01]  /*6ca0*/  F2FP.SATFINITE.E5M2.F32.PACK_AB_MERGE_C R143, RZ, R143, RZ ;  /* 0x0000008fff8f723e */ /* 0x000fe200048060ff */
[----:B------:R-:W-:Y:S01]  /*6cb0*/  FMUL R138, R138, R8 ;  /* 0x000000088a8a7220 */ /* 0x000fe20000400000 */
[----:B------:R-:W-:Y:S01]  /*6cc0*/  F2FP.SATFINITE.E5M2.F32.PACK_AB_MERGE_C R25, RZ, R142, RZ ;  /* 0x0000008eff19723e */ /* 0x000fe200048060ff */
[----:B------:R-:W-:Y:S01]  /*6cd0*/  @!P3 STG.E.U8 desc[UR20][R16.64], R145 ;  /* 0x000000911000b986 */ /* 0x000fe2000c101114 */
[----:B------:R-:W-:Y:S01]  /*6ce0*/  ISETP.LT.OR P3, PT, R31, 0x2, !P2 ;  /* 0x000000021f00780c */ /* 0x000fe20005761670 */
[-C--:B------:R-:W-:Y:S01]  /*6cf0*/  FMUL R137, R137, R8.reuse ;  /* 0x0000000889897220 */ /* 0x080fe20000400000 */
[----:B------:R-:W-:Y:S01]  /*6d00*/  F2FP.SATFINITE.E5M2.F32.PACK_AB_MERGE_C R141, RZ, R141, RZ ;  /* 0x0000008dff8d723e */ /* 0x000fe200048060ff */
[----:B------:R0:W-:Y:S01]  /*6d10*/  @!P6 STG.E.U8 desc[UR20][R16.64+0x1], R7 ;  /* 0x000001071000e986 */ /* 0x0001e2000c101114 */
[C---:B------:R-:W-:Y:S01]  /*6d20*/  ISETP.LT.OR P6, PT, R31.reuse, 0x9, !P1 ;  /* 0x000000091f00780c */ /* 0x040fe20004fc1670 */
[-C--:B------:R-:W-:Y:S01]  /*6d30*/  FMUL R136, R136, R8.reuse ;  /* 0x0000000888887220 */ /* 0x080fe20000400000 */
[----:B------:R-:W-:Y:S01]  /*6d40*/  F2FP.SATFINITE.E5M2.F32.PACK_AB_MERGE_C R139, RZ, R139, RZ ;  /* 0x0000008bff8b723e */ /* 0x000fe200048060ff */
[----:B------:R-:W-:Y:S01]  /*6d50*/  @!P5 STG.E.U8 desc[UR20][R14.64], R143 ;  /* 0x0000008f0e00d986 */ /* 0x000fe2000c101114 */
[----:B------:R-:W-:Y:S01]  /*6d60*/  ISETP.LT.OR P5, PT, R31, 0xa, !P1 ;  /* 0x0000000a1f00780c */ /* 0x000fe20004fa1670 */
[----:B------:R-:W-:Y:S01]  /*6d70*/  FMUL R135, R135, R8 ;  /* 0x0000000887877220 */ /* 0x000fe20000400000 */
[----:B------:R-:W-:Y:S01]  /*6d80*/  F2FP.SATFINITE.E5M2.F32.PACK_AB_MERGE_C R27, RZ, R138, RZ ;  /* 0x0000008aff1b723e */ /* 0x000fe200048060ff */
[-C--:B------:R-:W-:Y:S01]  /*6d90*/  FMUL R134, R134, R8.reuse ;  /* 0x0000000886867220 */ /* 0x080fe20000400000 */
[----:B------:R-:W-:Y:S01]  /*6da0*/  F2FP.SATFINITE.E5M2.F32.PACK_AB_MERGE_C R137, RZ, R137, RZ ;  /* 0x00000089ff89723e */ /* 0x000fe200048060ff */
[----:B------:R1:W-:Y:S01]  /*6db0*/  @!P3 STG.E.U8 desc[UR20][R14.64+0x1], R25 ;  /* 0x000001190e00b986 */ /* 0x0003e2000c101114 */
[----:B------:R-:W-:Y:S01]  /*6dc0*/  ISETP.LT.OR P3, PT, R31, 0x9, !P2 ;  /* 0x000000091f00780c */ /* 0x000fe20005761670 */
[----:B------:R-:W-:Y:S01]  /*6dd0*/  FMUL R133, R133, R8 ;  /* 0x0000000885857220 */ /* 0x000fe20000400000 */
[----:B0-----:R-:W-:Y:S01]  /*6de0*/  F2FP.SATFINITE.E5M2.F32.PACK_AB_MERGE_C R7, RZ, R140, RZ ;  /* 0x0000008cff07723e */ /* 0x001fe200048060ff */
[----:B------:R-:W-:Y:S01]  /*6df0*/  @!P6 STG.E.U8 desc[UR20][R16.64+0x8], R141 ;  /* 0x0000088d1000e986 */ /* 0x000fe2000c101114 */
[C---:B------:R-:W-:Y:S01]  /*6e00*/  ISETP.LT.OR P6, PT, R31.reuse, 0xa, !P2 ;  /* 0x0000000a1f00780c */ /* 0x040fe200057c1670 */
[-C--:B------:R-:W-:Y:S01]  /*6e10*/  FMUL R132, R132, R8.reuse ;  /* 0x0000000884847220 */ /* 0x080fe20000400000 */
[----:B------:R-:W-:Y:S01]  /*6e20*/  F2FP.SATFINITE.E5M2.F32.PACK_AB_MERGE_C R135, RZ, R135, RZ ;  /* 0x00000087ff87723e */ /* 0x000fe200048060ff */
[----:B------:R0:W-:Y:S01]  /*6e30*/  @!P5 STG.E.U8 desc[UR20][R16.64+0x9], R7 ;  /* 0x000009071000d986 */ /* 0x0001e2000c101114 */
[----:B------:R-:W-:Y:S01]  /*6e40*/  ISETP.LT.OR P5, PT, R31, 0x11, !P1 ;  /* 0x000000111f00780c */ /* 0x000fe20004fa1670 */
[-C--:B------:R-:W-:Y:S01]  /*6e50*/  FMUL R131, R131, R8.reuse ;  /* 0x0000000883837220 */ /* 0x080fe20000400000 */
[----:B------:R-:W-:Y:S01]  /*6e60*/  F2FP.SATFINITE.E5M2.F32.PACK_AB_MERGE_C R133, RZ, R133, RZ ;  /* 0x00000085ff85723e */ /* 0x000fe200048060ff */
[----:B------:R-:W-:Y:S01]  /*6e70*/  FMUL R130, R130, R8 ;  /* 0x0000000882827220 */ /* 0x000fe20000400000 */
[----:B-1----:R-:W-:Y:S01]  /*6e80*/  F2FP.SATFINITE.E5M2.F32.PACK_AB_MERGE_C R25, RZ, R134, RZ ;  /* 0x00000086ff19723e */ /* 0x002fe200048060ff */
[----:B------:R-:W-:Y:S01]  /*6e90*/  @!P3 STG.E.U8 desc[UR20][R14.64+0x8], R139 ;  /* 0x0000088b0e00b986 */ /* 0x000fe2000c101114 */
[----:B------:R-:W-:Y:S01]  /*6ea0*/  ISETP.LT.OR P3, PT, R31, 0x12, !P1 ;  /* 0x000000121f00780c */ /* 0x000fe20004f61670 */
[-C--:B------:R-:W-:Y:S01]  /*6eb0*/  FMUL R129, R129, R8.reuse ;  /* 0x0000000881817220 */ /* 0x080fe20000400000 */
[----:B------:R-:W-:Y:S01]  /*6ec0*/  F2FP.SATFINITE.E5M2.F32.PACK_AB_MERGE_C R131, RZ, R131, RZ ;  /* 0x00000083ff83723e */ /* 0x000fe200048060ff */
[----:B------:R1:W-:Y:S01]  /*6ed0*/  @!P6 STG.E.U8 desc[UR20][R14.64+0x9], R27 ;  /* 0x0000091b0e00e986 */ /* 0x0003e2000c101114 */
[C---:B------:R-:W-:Y:S01]  /*6ee0*/  ISETP.LT.OR P6, PT, R31.reuse, 0x11, !P2 ;  /* 0x000000111f00780c */ /* 0x040fe200057c1670 */
[----:B------:R-:W-:Y:S01]  /*6ef0*/  FMUL R128, R128, R8 ;  /* 0x0000000880807220 */ /* 0x000fe20000400000 */
[----:B0-----:R-:W-:Y:S01]  /*6f00*/  F2FP.SATFINITE.E5M2.F32.PACK_AB_MERGE_C R7, RZ, R136, RZ ;  /* 0x00000088ff07723e */ /* 0x001fe200048060ff */
[----:B------:R-:W-:Y:S01]  /*6f10*/  @!P5 STG.E.U8 desc[UR20][R16.64+0x10], R137 ;  /* 0x000010891000d986 */ /* 0x000fe2000c101114 */
[----:B------:R-:W-:Y:S01]  /*6f20*/  ISETP.LT.OR P5, PT, R31, 0x12, !P2 ;  /* 0x000000121f00780c */ /* 0x000fe200057a1670 */
[-C--:B------:R-:W-:Y:S01]  /*6f30*/  FMUL R127, R127, R8.reuse ;  /* 0x000000087f7f7220 */ /* 0x080fe20000400000 */
[----:B------:R-:W-:Y:S01]  /*6f40*/  F2FP.SATFINITE.E5M2.F32.PACK_AB_MERGE_C R129, RZ, R129, RZ ;  /* 0x00000081ff81723e */ /* 0x000fe200048060ff */
[-C--:B------:R-:W-:Y:S01]  /*6f50*/  FMUL R126, R126, R8.reuse ;  /* 0x000000087e7e7220 */ /* 0x080fe20000400000 */
[-C--:B------:R-:W-:Y:S01]  /*6f60*/  FMUL R125, R125, R8.reuse ;  /* 0x000000087d7d7220 */ /* 0x080fe20000400000 */
[----:B------:R0:W-:Y:S01]  /*6f70*/  @!P3 STG.E.U8 desc[UR20][R16.64+0x11], R7 ;  /* 0x000011071000b986 */ /* 0x0001e2000c101114 */
[C---:B------:R-:W-:Y:S01]  /*6f80*/  ISETP.LT.OR P3, PT, R31.reuse, 0x19, !P1 ;  /* 0x000000191f00780c */ /* 0x040fe20004f61670 */
[----:B------:R-:W-:Y:S01]  /*6f90*/  FMUL R124, R124, R8 ;  /* 0x000000087c7c7220 */ /* 0x000fe20000400000 */
[----:B-1----:R-:W-:Y:S01]  /*6fa0*/  F2FP.SATFINITE.E5M2.F32.PACK_AB_MERGE_C R27, RZ, R132, RZ ;  /* 0x00000084ff1b723e */ /* 0x002fe200048060ff */
[----:B------:R-:W-:Y:S01]  /*6fb0*/  @!P6 STG.E.U8 desc[UR20][R14.64+0x10], R135 ;  /* 0x000010870e00e986 */ /* 0x000fe2000c101114 */
[----:B------:R-:W-:Y:S01]  /*6fc0*/  ISETP.LT.OR P6, PT, R31, 0x1a, !P1 ;  /* 0x0000001a1f00780c */ /* 0x000fe20004fc1670 */
[-C--:B------:R-:W-:Y:S01]  /*6fd0*/  FMUL R123, R123, R8.reuse ;  /* 0x000000087b7b7220 */ /* 0x080fe20000400000 */
[----:B------:R-:W-:Y:S01]  /*6fe0*/  F2FP.SATFINITE.E5M2.F32.PACK_AB_MERGE_C R127, RZ, R127, RZ ;  /* 0x0000007fff7f723e */ /* 0x000fe200048060ff */
[----:B------:R1:W-:Y:S01]  /*6ff0*/  @!P5 STG.E.U8 desc[UR20][R14.64+0x11], R25 ;  /* 0x000011190e00d986 */ /* 0x0003e2000c101114 */
[----:B------:R-:W-:Y:S01]  /*7000*/  ISETP.LT.OR P5, PT, R31, 0x19, !P2 ;  /* 0x000000191f00780c */ /* 0x000fe200057a1670 */
[-C--:B------:R-:W-:Y:S01]  /*7010*/  FMUL R122, R122, R8.reuse ;  /* 0x000000087a7a7220 */ /* 0x080fe20000400000 */
[----:B------:R-:W-:Y:S01]  /*7020*/  F2FP.SATFINITE.E5M2.F32.PACK_AB_MERGE_C R125, RZ, R125, RZ ;  /* 0x0000007dff7d723e */ /* 0x000fe200048060ff */
        /* <DEDUP_REMOVED lines=8> */
[----:B------:R-:W-:Y:S01]  /*70b0*/  FMUL R119, R119, R8 ;  /* 0x0000000877777220 */ /* 0x000fe20000400000 */
[----:B-1----:R-:W-:Y:S01]  /*70c0*/  F2FP.SATFINITE.E5M2.F32.PACK_AB_MERGE_C R25, RZ, R128, RZ ;  /* 0x00000080ff19723e */ /* 0x002fe200048060ff */
[----:B------:R-:W-:Y:S01]  /*70d0*/  @!P5 STG.E.U8 desc[UR20][R14.64+0x18], R131 ;  /* 0x000018830e00d986 */ /* 0x000fe2000c101114 */
[----:B------:R-:W-:Y:S01]  /*70e0*/  ISETP.LT.OR P5, PT, R31, 0x22, !P1 ;  /* 0x000000221f00780c */ /* 0x000fe20004fa1670 */
[-C--:B------:R-:W-:Y:S01]  /*70f0*/  FMUL R118, R118, R8.reuse ;  /* 0x0000000876767220 */ /* 0x080fe20000400000 */
[----:B------:R-:W-:Y:S01]  /*7100*/  F2FP.SATFINITE.E5M2.F32.PACK_AB_MERGE_C R121, RZ, R121, RZ ;  /* 0x00000079ff79723e */ /* 0x000fe200048060ff */
[-C--:B------:R-:W-:Y:S01]  /*7110*/  FMUL R117, R117, R8.reuse ;  /* 0x0000000875757220 */ /* 0x080fe20000400000 */
[----:B------:R-:W-:Y:S01]  /*7120*/  F2FP.SATFINITE.E5M2.F32.PACK_AB_MERGE_C R119, RZ, R119, RZ ;  /* 0x00000077ff77723e */ /* 0x000fe200048060ff */
[----:B------:R1:W-:Y:S01]  /*7130*/  @!P3 STG.E.U8 desc[UR20][R14.64+0x19], R7 ;  /* 0x000019070e00b986 */ /* 0x0003e2000c101114 */
[C---:B------:R-:W-:Y:S01]  /*7140*/  ISETP.LT.OR P3, PT, R31.reuse, 0x21, !P2 ;  /* 0x000000211f00780c */ /* 0x040fe20005761670 */
        /* <DEDUP_REMOVED lines=9> */
[----:B------:R-:W-:Y:S01]  /*71e0*/  FMUL R113, R113, R8 ;  /* 0x0000000871717220 */ /* 0x000fe20000400000 */
[----:B-1----:R-:W-:Y:S01]  /*71f0*/  F2FP.SATFINITE.E5M2.F32.PACK_AB_MERGE_C R7, RZ, R124, RZ ;  /* 0x0000007cff07723e */ /* 0x002fe200048060ff */
[-C--:B------:R-:W-:Y:S01]  /*7200*/  FMUL R112, R112, R8.reuse ;  /* 0x0000000870707220 */ /* 0x080fe20000400000 */
        /* <DEDUP_REMOVED lines=29> */
[----:B------:R-:W-:Y:S01]  /*73e0*/  ISETP.LT.OR P3, PT, R31, 0x32, !P2 ;  /* 0x000000321f00780c */ /* 0x000fe20005761670 */
[-C--:B------:R-:W-:Y:S01]  /*73f0*/  FMUL R103, R103, R8.reuse ;  /* 0x0000000867677220 */ /* 0x080fe20000400000 */
[----:B------:R-:W-:Y:S01]  /*7400*/  F2FP.SATFINITE.E5M2.F32.PACK_AB_MERGE_C R105, RZ, R105, RZ ;  /* 0x00000069ff69723e */ /* 0x000fe200048060ff */
[----:B------:R0:W-:Y:S01]  /*7410*/  @!P6 STG.E.U8 desc[UR20][R16.64+0x31], R27 ;  /* 0x0000311b1000e986 */ /* 0x0001e2000c101114 */
[C---:B------:R-:W-:Y:S01]  /*7420*/  ISETP.LT.OR P6, PT, R31.reuse, 0x39, !P1 ;  /* 0x000000391f00780c */ /* 0x040fe20004fc1670 */
[-C--:B------:R-:W-:Y:S01]  /*7430*/  FMUL R102, R102, R8.reuse ;  /* 0x0000000866667220 */ /* 0x080fe20000400000 */
[C---:B------:R-:W-:Y:S01]  /*7440*/  ISETP.LT.OR P1, PT, R31.reuse, 0x3a, !P1 ;  /* 0x0000003a1f00780c */ /* 0x040fe20004f21670 */
[----:B------:R-:W-:Y:S01]  /*7450*/  @!P5 STG.E.U8 desc[UR20][R14.64+0x30], R119 ;  /* 0x000030770e00d986 */ /* 0x000fe2000c101114 */
[C---:B------:R-:W-:Y:S01]  /*7460*/  ISETP.LT.OR P5, PT, R31.reuse, 0x39, !P2 ;  /* 0x000000391f00780c */ /* 0x040fe200057a1670 */
[-C--:B------:R-:W-:Y:S01]  /*7470*/  FMUL R100, R100, R8.reuse ;  /* 0x0000000864647220 */ /* 0x080fe20000400000 */
[----:B------:R-:W-:Y:S01]  /*7480*/  ISETP.LT.OR P2, PT, R31, 0x3a, !P2 ;  /* 0x0000003a1f00780c */ /* 0x000fe20005741670 */
[----:B------:R-:W-:Y:S01]  /*7490*/  FMUL R101, R101, R8 ;  /* 0x0000000865657220 */ /* 0x000fe20000400000 */
[----:B-1----:R-:W-:Y:S01]  /*74a0*/  F2FP.SATFINITE.E5M2.F32.PACK_AB_MERGE_C R25, RZ, R116, RZ ;  /* 0x00000074ff19723e */ /* 0x002fe200048060ff */
[----:B------:R1:W-:Y:S01]  /*74b0*/  @!P3 STG.E.U8 desc[UR20][R14.64+0x31], R7 ;  /* 0x000031070e00b986 */ /* 0x0003e2000c101114 */
[C---:B------:R-:W-:Y:S01]  /*74c0*/  ISETP.GE.AND P3, PT, R32.reuse, 0x89, PT ;  /* 0x000000892000780c */ /* 0x040fe20003f66270 */
[----:B------:R-:W-:Y:S01]  /*74d0*/  FMUL R99, R99, R8 ;  /* 0x0000000863637220 */ /* 0x000fe20000400000 */
[----:B0-----:R-:W-:Y:S01]  /*74e0*/  F2FP.SATFINITE.E5M2.F32.PACK_AB_MERGE_C R27, RZ, R114, RZ ;  /* 0x00000072ff1b723e */ /* 0x001fe200048060ff */
[----:B------:R-:W-:Y:S01]  /*74f0*/  @!P6 STG.E.U8 desc[UR20][R16.64+0x38], R117 ;  /* 0x000038751000e986 */ /* 0x000fe2000c101114 */
[----:B------:R-:W-:Y:S01]  /*7500*/  ISETP.GE.AND P6, PT, R32, 0x81, PT ;  /* 0x000000812000780c */ /* 0x000fe20003fc6270 */
[-C--:B------:R-:W-:Y:S01]  /*7510*/  FMUL R98, R98, R8.reuse ;  /* 0x0000000862627220 */ /* 0x080fe20000400000 */
[----:B------:R-:W-:Y:S01]  /*7520*/  F2FP.SATFINITE.E5M2.F32.PACK_AB_MERGE_C R103, RZ, R103, RZ ;  /* 0x00000067ff67723e */ /* 0x000fe200048060ff */
[----:B------:R0:W-:Y:S01]  /*7530*/  @!P1 STG.E.U8 desc[UR20][R16.64+0x39], R25 ;  /* 0x0000391910009986 */ /* 0x0001e2000c101114 */
[----:B------:R-:W-:Y:S01]  /*7540*/  ISETP.LT.OR P1, PT, R31, 0x1, !P6 ;  /* 0x000000011f00780c */ /* 0x000fe20007721670 */
[-C--:B------:R-:W-:Y:S01]  /*7550*/  FMUL R97, R97, R8.reuse ;  /* 0x0000000861617220 */ /* 0x080fe20000400000 */
[----:B------:R-:W-:Y:S01]  /*7560*/  F2FP.SATFINITE.E5M2.F32.PACK_AB_MERGE_C R101, RZ, R101, RZ ;  /* 0x00000065ff65723e */ /* 0x000fe200048060ff */
[----:B------:R-:W-:Y:S01]  /*7570*/  @!P2 STG.E.U8 desc[UR20][R14.64+0x39], R27 ;  /* 0x0000391b0e00a986 */ /* 0x000fe2000c101114 */
[C---:B------:R-:W-:Y:S01]  /*7580*/  ISETP.LT.OR P2, PT, R31.reuse, 0x2, !P6 ;  /* 0x000000021f00780c */ /* 0x040fe20007741670 */
[----:B------:R-:W-:Y:S01]  /*7590*/  FMUL R96, R96, R8 ;  /* 0x0000000860607220 */ /* 0x000fe20000400000 */
[----:B-1----:R-:W-:Y:S01]  /*75a0*/  F2FP.SATFINITE.E5M2.F32.PACK_AB_MERGE_C R7, RZ, R112, RZ ;  /* 0x00000070ff07723e */ /* 0x002fe200048060ff */
        /* <DEDUP_REMOVED lines=45> */
[----:B------:R-:W-:Y:S01]  /*7880*/  FMUL R20, R20, R8 ;  /* 0x0000000814147220 */ /* 0x000fe20000400000 */
[----:B------:R-:W-:-:S03]  /*7890*/  F2FP.SATFINITE.E5M2.F32.PACK_AB_MERGE_C R19, RZ, R19, RZ ;  /* 0x00000013ff13723e */ /* 0x000fc600048060ff */
[----:B------:R-:W-:Y:S02]  /*78a0*/  F2FP.SATFINITE.E5M2.F32.PACK_AB_MERGE_C R21, RZ, R21, RZ ;  /* 0x00000015ff15723e */ /* 0x000fe400048060ff */
[----:B-1----:R-:W-:Y:S01]  /*78b0*/  F2FP.SATFINITE.E5M2.F32.PACK_AB_MERGE_C R7, RZ, R100, RZ ;  /* 0x00000064ff07723e */ /* 0x002fe200048060ff */
[----:B------:R0:W-:Y:S01]  /*78c0*/  @!P2 STG.E.U8 desc[UR20][R12.64+0x11], R15 ;  /* 0x0000110f0c00a986 */ /* 0x0001e2000c101114 */
[----:B------:R-:W-:-:S03]  /*78d0*/  ISETP.LT.OR P2, PT, R31, 0x1a, !P6 ;  /* 0x0000001a1f00780c */ /* 0x000fc60007741670 */
[----:B------:R-:W-:Y:S01]  /*78e0*/  @!P1 STG.E.U8 desc[UR20][R10.64+0x10], R103 ;  /* 0x000010670a009986 */ /* 0x000fe2000c101114 */
[----:B------:R-:W-:-:S03]  /*78f0*/  ISETP.LT.OR P1, PT, R31, 0x19, !P6 ;  /* 0x000000191f00780c */ /* 0x000fc60007721670 */
[----:B------:R1:W-:Y:S01]  /*7900*/  @!P5 STG.E.U8 desc[UR20][R10.64+0x11], R17 ;  /* 0x000011110a00d986 */ /* 0x0003e2000c101114 */
[----:B------:R-:W-:Y:S02]  /*7910*/  ISETP.LT.OR P5, PT, R31, 0x19, !P3 ;  /* 0x000000191f00780c */ /* 0x000fe40005fa1670 */
[----:B0-----:R-:W-:-:S03]  /*7920*/  F2FP.SATFINITE.E5M2.F32.PACK_AB_MERGE_C R15, RZ, R98, RZ ;  /* 0x00000062ff0f723e */ /* 0x001fc600048060ff */
[----:B------:R0:W-:Y:S01]  /*7930*/  @!P2 STG.E.U8 desc[UR20][R12.64+0x19], R7 ;  /* 0x000019070c00a986 */ /* 0x0001e2000c101114 */
[----:B------:R-:W-:-:S03]  /*7940*/  ISETP.LT.OR P2, PT, R31, 0x1a, !P3 ;  /* 0x0000001a1f00780c */ /* 0x000fc60005f41670 */
[----:B------:R-:W-:Y:S01]  /*7950*/  @!P1 STG.E.U8 desc[UR20][R12.64+0x18], R101 ;  /* 0x000018650c009986 */ /* 0x000fe2000c101114 */
[C---:B------:R-:W-:Y:S02]  /*7960*/  ISETP.LT.OR P1, PT, R31.reuse, 0x21, !P6 ;  /* 0x000000211f00780c */ /* 0x040fe40007721670 */
[----:B-1----:R-:W-:Y:S01]  /*7970*/  F2FP.SATFINITE.E5M2.F32.PACK_AB_MERGE_C R17, RZ, R96, RZ ;  /* 0x00000060ff11723e */ /* 0x002fe200048060ff */
[----:B------:R-:W-:Y:S01]  /*7980*/  @!P5 STG.E.U8 desc[UR20][R10.64+0x18], R99 ;  /* 0x000018630a00d986 */ /* 0x000fe2000c101114 */
[----:B------:R-:W-:Y:S02]  /*7990*/  ISETP.LT.OR P5, PT, R31, 0x22, !P6 ;  /* 0x000000221f00780c */ /* 0x000fe400077a1670 */
[----:B0-----:R-:W-:-:S03]  /*79a0*/  F2FP.SATFINITE.E5M2.F32.PACK_AB_MERGE_C R7, RZ, R94, RZ ;  /* 0x0000005eff07723e */ /* 0x001fc600048060ff */
        /* <DEDUP_REMOVED lines=21> */
[----:B0-----:R-:W-:-:S07]  /*7b00*/  F2FP.SATFINITE.E5M2.F32.PACK_AB_MERGE_C R15, RZ, R18, RZ ;  /* 0x00000012ff0f723e */ /* 0x001fce00048060ff */
[----:B------:R-:W-:Y:S01]  /*7b10*/  @!P1 STG.E.U8 desc[UR20][R12.64+0x30], R89 ;  /* 0x000030590c009986 */ /* 0x000fe2000c101114 */
[C---:B------:R-:W-:Y:S02]  /*7b20*/  ISETP.LT.OR P1, PT, R31.reuse, 0x39, !P6 ;  /* 0x000000391f00780c */ /* 0x040fe40007721670 */
[C---:B------:R-:W-:Y:S01]  /*7b30*/  ISETP.LT.OR P6, PT, R31.reuse, 0x3a, !P6 ;  /* 0x0000003a1f00780c */ /* 0x040fe200077c1670 */
[----:B------:R0:W-:Y:S01]  /*7b40*/  @!P5 STG.E.U8 desc[UR20][R12.64+0x31], R7 ;  /* 0x000031070c00d986 */ /* 0x0001e2000c101114 */
[C---:B------:R-:W-:Y:S02]  /*7b50*/  ISETP.LT.OR P5, PT, R31.reuse, 0x32, !P3 ;  /* 0x000000321f00780c */ /* 0x040fe40005fa1670 */
[----:B-1----:R-:W-:Y:S01]  /*7b60*/  F2FP.SATFINITE.E5M2.F32.PACK_AB_MERGE_C R17, RZ, R20, RZ ;  /* 0x00000014ff11723e */ /* 0x002fe200048060ff */
[----:B------:R1:W-:Y:S01]  /*7b70*/  @!P2 STG.E.U8 desc[UR20][R10.64+0x30], R23 ;  /* 0x000030170a00a986 */ /* 0x0003e2000c101114 */
[C---:B------:R-:W-:Y:S02]  /*7b80*/  ISETP.LT.OR P2, PT, R31.reuse, 0x39, !P3 ;  /* 0x000000391f00780c */ /* 0x040fe40005f41670 */
[----:B------:R-:W-:-:S02]  /*7b90*/  ISETP.LT.OR P3, PT, R31, 0x3a, !P3 ;  /* 0x0000003a1f00780c */ /* 0x000fc40005f61670 */
[----:B0-----:R-:W-:-:S05]  /*7ba0*/  F2FP.SATFINITE.E5M2.F32.PACK_AB_MERGE_C R7, RZ, R22, RZ ;  /* 0x00000016ff07723e */ /* 0x001fca00048060ff */
[----:B------:R1:W-:Y:S04]  /*7bb0*/  @!P5 STG.E.U8 desc[UR20][R10.64+0x31], R7 ;  /* 0x000031070a00d986 */ /* 0x0003e8000c101114 */
[----:B------:R1:W-:Y:S04]  /*7bc0*/  @!P1 STG.E.U8 desc[UR20][R12.64+0x38], R19 ;  /* 0x000038130c009986 */ /* 0x0003e8000c101114 */
[----:B------:R1:W-:Y:S04]  /*7bd0*/  @!P6 STG.E.U8 desc[UR20][R12.64+0x39], R15 ;  /* 0x0000390f0c00e986 */ /* 0x0003e8000c101114 */
[----:B------:R1:W-:Y:S04]  /*7be0*/  @!P2 STG.E.U8 desc[UR20][R10.64+0x38], R21 ;  /* 0x000038150a00a986 */ /* 0x0003e8000c101114 */
[----:B------:R1:W-:Y:S02]  /*7bf0*/  @!P3 STG.E.U8 desc[UR20][R10.64+0x39], R17 ;  /* 0x000039110a00b986 */ /* 0x0003e4000c101114 */
.L_x_167:
[----:B------:R-:W-:Y:S05]  /*7c00*/  BSYNC B0 ;  /* 0x0000000000007941 */ /* 0x000fea0003800000 */
.L_x_37:
[----:B------:R-:W-:Y:S01]  /*7c10*/  ULDC UR6, c[0x0][0xc] ;  /* 0x0000030000067ab9 */ /* 0x000fe20000000800 */
[----:B------:R-:W-:Y:S01]  /*7c20*/  ULDC UR7, c[0x0][0x10] ;  /* 0x0000040000077ab9 */ /* 0x000fe20000000800 */
[----:B01-34-:R-:W0:Y:S01]  /*7c30*/  LDC R7, c[0x0][0x14] ;  /* 0x00000500ff077b82 */ /* 0x01be220000000800 */
[----:B------:R-:W-:Y:S01]  /*7c40*/  UIMAD.WIDE.U32 UR6, UR6, UR7, URZ ;  /* 0x00000007060672a5 */ /* 0x000fe2000f8e003f */
[----:B------:R-:W-:Y:S02]  /*7c50*/  IMAD.MOV.U32 R10, RZ, RZ, -0x1 ;  /* 0xffffffffff0a7424 */ /* 0x000fe400078e00ff */
[----:B------:R-:W-:-:S03]  /*7c60*/  IMAD.MOV.U32 R6, RZ, RZ, -0x1 ;  /* 0xffffffffff067424 */ /* 0x000fc600078e00ff */
[----:B0-----:R-:W-:-:S04]  /*7c70*/  IMAD.WIDE.U32 R2, R7, UR6, R2 ;  /* 0x0000000607027c25 */ /* 0x001fc8000f8e0002 */
[----:B------:R-:W-:Y:S01]  /*7c80*/  IMAD R7, R7, UR7, RZ ;  /* 0x0000000707077c24 */ /* 0x000fe2000f8e02ff */
[----:B------:R-:W-:Y:S02]  /*7c90*/  ULDC.64 UR6, c[0x0][0x650] ;  /* 0x0001940000067ab9 */ /* 0x000fe40000000a00 */
[----:B------:R-:W-:Y:S01]  /*7ca0*/  ISETP.GE.U32.AND P1, PT, R2, UR6, PT ;  /* 0x0000000602007c0c */ /* 0x000fe2000bf26070 */
[--C-:B------:R-:W-:Y:S01]  /*7cb0*/  IMAD.IADD R3, R3, 0x1, R7.reuse ;  /* 0x0000000103037824 */ /* 0x100fe200078e0207 */
[----:B------:R-:W-:-:S04]  /*7cc0*/  PRMT R7, RZ, 0x7610, R7 ;  /* 0x00007610ff077816 */ /* 0x000fc80000000007 */
[----:B------:R-:W-:-:S13]  /*7cd0*/  ISETP.GE.U32.AND.EX P1, PT, R3, UR7, PT, P1 ;  /* 0x0000000703007c0c */ /* 0x000fda000bf26110 */
[----:B------:R-:W-:Y:S05]  /*7ce0*/  @P1 BRA `(.L_x_168) ;  /* 0x0000000400601947 */ /* 0x000fea0003800000 */
[----:B------:R-:W0:Y:S01]  /*7cf0*/  S2R R20, SR_CTAID.X ;  /* 0x0000000000147919 */ /* 0x000e220000002500 */
[----:B------:R-:W1:Y:S01]  /*7d00*/  LDC.64 R14, c[0x0][0x628] ;  /* 0x00018a00ff0e7b82 */ /* 0x000e620000000a00 */
[----:B------:R-:W-:Y:S01]  /*7d10*/  ULDC UR6, c[0x0][0x150] ;  /* 0x0000540000067ab9 */ /* 0x000fe20000000800 */
[----:B-----5:R-:W-:Y:S01]  /*7d20*/  IMAD.MOV.U32 R12, RZ, RZ, R2 ;  /* 0x000000ffff0c7224 */ /* 0x020fe200078e0002 */
[----:B------:R-:W3:Y:S01]  /*7d30*/  S2R R22, SR_CTAID.Y ;  /* 0x0000000000167919 */ /* 0x000ee20000002600 */
[----:B------:R-:W-:-:S04]  /*7d40*/  IMAD.MOV.U32 R13, RZ, RZ, R3 ;  /* 0x000000ffff0d7224 */ /* 0x000fc800078e0003 */
[----:B------:R-:W4:Y:S08]  /*7d50*/  LDC R23, c[0x0][0x144] ;  /* 0x00005100ff177b82 */ /* 0x000f300000000800 */
[----:B--2---:R-:W2:Y:S08]  /*7d60*/  LDC R16, c[0x0][0x630] ;  /* 0x00018c00ff107b82 */ /* 0x004eb00000000800 */
[----:B------:R-:W2:Y:S01]  /*7d70*/  LDC.64 R18, c[0x0][0x620] ;  /* 0x00018800ff127b82 */ /* 0x000ea20000000a00 */
[----:B-1----:R-:W-:-:S04]  /*7d80*/  ISETP.NE.U32.AND P1, PT, R14, RZ, PT ;  /* 0x000000ff0e00720c */ /* 0x002fc80003f25070 */
[----:B------:R-:W-:Y:S02]  /*7d90*/  ISETP.NE.AND.EX P1, PT, R15, RZ, PT, P1 ;  /* 0x000000ff0f00720c */ /* 0x000fe40003f25310 */
[----:B0-----:R-:W-:-:S05]  /*7da0*/  I2FP.F32.U32 R6, R20 ;  /* 0x0000001400067245 */ /* 0x001fca0000201000 */
[----:B------:R-:W-:-:S04]  /*7db0*/  FMUL R6, R6, UR6 ;  /* 0x0000000606067c20 */ /* 0x000fc80008400000 */
[----:B------:R0:W1:Y:S02]  /*7dc0*/  F2I.U32.TRUNC.NTZ R21, R6 ;  /* 0x0000000600157305 */ /* 0x000064000020f000 */
[----:B---34-:R-:W-:Y:S05]  /*7dd0*/  @!P1 BRA `(.L_x_169) ;  /* 0x0000000000289947 */ /* 0x018fea0003800000 */
[----:B------:R-:W3:Y:S02]  /*7de0*/  LDC R7, c[0x0][0x634] ;  /* 0x00018d00ff077b82 */ /* 0x000ee40000000800 */
[----:B---3--:R-:W-:-:S05]  /*7df0*/  IADD3 R13, P1, R2, R7, RZ ;  /* 0x00000007020d7210 */ /* 0x008fca0007f3e0ff */
[----:B------:R-:W-:-:S04]  /*7e00*/  IMAD.X R17, RZ, RZ, R3, P1 ;  /* 0x000000ffff117224 */ /* 0x000fc800008e0603 */
[----:B0-----:R-:W-:-:S04]  /*7e10*/  IMAD.WIDE.U32 R6, R17, R14, RZ ;  /* 0x0000000e11067225 */ /* 0x001fc800078e00ff */
[----:B------:R-:W-:-:S04]  /*7e20*/  IMAD.WIDE.U32 R10, P1, R13, R15, R6 ;  /* 0x0000000f0d0a7225 */ /* 0x000fc80007820006 */
[----:B------:R-:W-:-:S04]  /*7e30*/  IMAD.WIDE.U32 R6, R13, R14, RZ ;  /* 0x0000000e0d067225 */ /* 0x000fc800078e00ff */
[----:B------:R-:W-:Y:S01]  /*7e40*/  IMAD.X R13, RZ, RZ, RZ, P1 ;  /* 0x000000ffff0d7224 */ /* 0x000fe200008e06ff */
[----:B------:R-:W-:Y:S01]  /*7e50*/  IADD3 RZ, P1, R7, R10, RZ ;  /* 0x0000000a07ff7210 */ /* 0x000fe20007f3e0ff */
[----:B------:R-:W-:-:S04]  /*7e60*/  IMAD.MOV.U32 R12, RZ, RZ, R11 ;  /* 0x000000ffff0c7224 */ /* 0x000fc800078e000b */
[----:B------:R-:W-:-:S08]  /*7e70*/  IMAD.WIDE.U32.X R12, R17, R15, R12, P1 ;  /* 0x0000000f110c7225 */ /* 0x000fd000008e040c */
.L_x_169:
[----:B------:R-:W3:Y:S01]  /*7e80*/  LDC.64 R28, c[0x0][0x640] ;  /* 0x00019000ff1c7b82 */ /* 0x000ee20000000a00 */
[-C--:B--2---:R-:W-:Y:S01]  /*7e90*/  SHF.R.U64 R17, R12, R16.reuse, R13 ;  /* 0x000000100c117219 */ /* 0x084fe2000000120d */
[----:B-1----:R-:W-:Y:S01]  /*7ea0*/  IMAD.MOV R21, RZ, RZ, -R21 ;  /* 0x000000ffff157224 */ /* 0x002fe200078e0a15 */
[----:B0-----:R-:W-:Y:S01]  /*7eb0*/  SHF.R.U32.HI R6, RZ, R16, R13 ;  /* 0x00000010ff067219 */ /* 0x001fe2000001160d */
[----:B------:R-:W-:Y:S01]  /*7ec0*/  ULDC UR6, c[0x0][0x154] ;  /* 0x0000550000067ab9 */ /* 0x000fe20000000800 */
[----:B------:R-:W-:Y:S01]  /*7ed0*/  IADD3 R11, P1, RZ, -R17, RZ ;  /* 0x80000011ff0b7210 */ /* 0x000fe20007f3e0ff */
[----:B------:R-:W-:Y:S02]  /*7ee0*/  IMAD R23, R23, R21, R20 ;  /* 0x0000001517177224 */ /* 0x000fe400078e0214 */
[----:B------:R-:W0:Y:S01]  /*7ef0*/  LDC R12, c[0x0][0x618] ;  /* 0x00018600ff0c7b82 */ /* 0x000e220000000800 */
[----:B------:R-:W-:Y:S02]  /*7f00*/  IMAD.MOV.U32 R13, RZ, RZ, 0x1 ;  /* 0x00000001ff0d7424 */ /* 0x000fe400078e00ff */
[----:B------:R-:W-:-:S04]  /*7f10*/  IMAD.X R7, RZ, RZ, ~R6, P1 ;  /* 0x000000ffff077224 */ /* 0x000fc800008e0e06 */
[-C--:B------:R-:W-:Y:S01]  /*7f20*/  IMAD R10, R7, R18.reuse, RZ ;  /* 0x00000012070a7224 */ /* 0x080fe200078e02ff */
[----:B------:R-:W1:Y:S01]  /*7f30*/  LDC R24, c[0x0][0x608] ;  /* 0x00018200ff187b82 */ /* 0x000e620000000800 */
[----:B------:R-:W-:-:S04]  /*7f40*/  IMAD.WIDE.U32 R6, R11, R18, R2 ;  /* 0x000000120b067225 */ /* 0x000fc800078e0002 */
[----:B------:R-:W-:Y:S01]  /*7f50*/  IMAD R11, R11, R19, R10 ;  /* 0x000000130b0b7224 */ /* 0x000fe200078e020a */
[----:B------:R-:W-:Y:S02]  /*7f60*/  I2FP.F32.U32 R10, R22 ;  /* 0x00000016000a7245 */ /* 0x000fe40000201000 */
[----:B------:R-:W2:Y:S01]  /*7f70*/  LDC R26, c[0x0][0x658] ;  /* 0x00019600ff1a7b82 */ /* 0x000ea20000000800 */
[----:B------:R-:W-:Y:S01]  /*7f80*/  IMAD.IADD R7, R7, 0x1, R11 ;  /* 0x0000000107077824 */ /* 0x000fe200078e020b */
[----:B---3--:R-:W-:Y:S01]  /*7f90*/  ISETP.NE.U32.AND P1, PT, R28, RZ, PT ;  /* 0x000000ff1c00720c */ /* 0x008fe20003f25070 */
[----:B------:R-:W-:Y:S01]  /*7fa0*/  FMUL R10, R10, UR6 ;  /* 0x000000060a0a7c20 */ /* 0x000fe20008400000 */
[----:B------:R-:W-:Y:S02]  /*7fb0*/  IMAD.MOV.U32 R11, RZ, RZ, -0x1 ;  /* 0xffffffffff0b7424 */ /* 0x000fe400078e00ff */
[----:B------:R-:W-:Y:S01]  /*7fc0*/  ISETP.NE.AND.EX P1, PT, R29, RZ, PT, P1 ;  /* 0x000000ff1d00720c */ /* 0x000fe20003f25310 */
[----:B------:R3:W4:Y:S01]  /*7fd0*/  F2I.U32.TRUNC.NTZ R19, R10 ;  /* 0x0000000a00137305 */ /* 0x000722000020f000 */
[----:B------:R-:W3:Y:S01]  /*7fe0*/  LDC R21, c[0x0][0x148] ;  /* 0x00005200ff157b82 */ /* 0x000ee20000000800 */
[----:B0-----:R-:W-:-:S02]  /*7ff0*/  SHF.R.U64 R16, R6, R12, R7 ;  /* 0x0000000c06107219 */ /* 0x001fc40000001207 */
[----:B------:R-:W-:-:S05]  /*8000*/  SHF.R.U32.HI R7, RZ, R12, R7 ;  /* 0x0000000cff077219 */ /* 0x000fca0000011607 */
[----:B------:R-:W0:Y:S01]  /*8010*/  LDC R20, c[0x0][0x600] ;  /* 0x00018000ff147b82 */ /* 0x000e220000000800 */
[-CC-:B-1----:R-:W-:Y:S02]  /*8020*/  SHF.R.U64 R14, R16, R24.reuse, R7.reuse ;  /* 0x00000018100e7219 */ /* 0x182fe40000001207 */
[----:B------:R-:W-:-:S05]  /*8030*/  SHF.R.U32.HI R7, RZ, R24, R7 ;  /* 0x00000018ff077219 */ /* 0x000fca0000011607 */
[----:B------:R-:W1:Y:S01]  /*8040*/  LDC R27, c[0x0][0x648] ;  /* 0x00019200ff1b7b82 */ /* 0x000e620000000800 */
[-CC-:B--2---:R-:W-:Y:S02]  /*8050*/  SHF.R.U64 R18, R14, R26.reuse, R7.reuse ;  /* 0x0000001a0e127219 */ /* 0x184fe40000001207 */
[-C--:B------:R-:W-:Y:S02]  /*8060*/  SHF.L.U32 R11, R11, R26.reuse, RZ ;  /* 0x0000001a0b0b7219 */ /* 0x080fe400000006ff */
[-C--:B------:R-:W-:Y:S01]  /*8070*/  SHF.R.U32.HI R7, RZ, R26.reuse, R7 ;  /* 0x0000001aff077219 */ /* 0x080fe20000011607 */
[----:B------:R-:W-:Y:S01]  /*8080*/  IMAD.MOV.U32 R6, RZ, RZ, R18 ;  /* 0x000000ffff067224 */ /* 0x000fe200078e0012 */
[----:B------:R-:W-:Y:S01]  /*8090*/  SHF.L.U32 R30, R13, R26, RZ ;  /* 0x0000001a0d1e7219 */ /* 0x000fe200000006ff */
[----:B------:R-:W2:Y:S01]  /*80a0*/  LDC R31, c[0x0][0x638] ;  /* 0x00018e00ff1f7b82 */ /* 0x000ea20000000800 */
[----:B------:R-:W-:-:S07]  /*80b0*/  LOP3.LUT R25, RZ, R11, RZ, 0x33, !PT ;  /* 0x0000000bff197212 */ /* 0x000fce00078e33ff */
[----:B------:R-:W0:Y:S01]  /*80c0*/  LDC R32, c[0x0][0x610] ;  /* 0x00018400ff207b82 */ /* 0x000e220000000800 */
[----:B----4-:R-:W-:Y:S05]  /*80d0*/  @!P1 BRA `(.L_x_170) ;  /* 0x0000000000289947 */ /* 0x010fea0003800000 */
[----:B------:R-:W4:Y:S02]  /*80e0*/  LDC R13, c[0x0][0x64c] ;  /* 0x00019300ff0d7b82 */ /* 0x000f240000000800 */
[----:B----4-:R-:W-:-:S05]  /*80f0*/  IADD3 R13, P1, R18, R13, RZ ;  /* 0x0000000d120d7210 */ /* 0x010fca0007f3e0ff */
[----:B------:R-:W-:-:S04]  /*8100*/  IMAD.X R15, RZ, RZ, R7, P1 ;  /* 0x000000ffff0f7224 */ /* 0x000fc800008e0607 */
[----:B------:R-:W-:-:S04]  /*8110*/  IMAD.WIDE.U32 R6, R15, R28, RZ ;  /* 0x0000001c0f067225 */ /* 0x000fc800078e00ff */
[----:B---3--:R-:W-:-:S04]  /*8120*/  IMAD.WIDE.U32 R10, P1, R13, R29, R6 ;  /* 0x0000001d0d0a7225 */ /* 0x008fc80007820006 */
[----:B------:R-:W-:-:S04]  /*8130*/  IMAD.WIDE.U32 R6, R13, R28, RZ ;  /* 0x0000001c0d067225 */ /* 0x000fc800078e00ff */
[----:B------:R-:W-:Y:S01]  /*8140*/  IMAD.X R13, RZ, RZ, RZ, P1 ;  /* 0x000000ffff0d7224 */ /* 0x000fe200008e06ff */
[----:B------:R-:W-:Y:S01]  /*8150*/  IADD3 RZ, P1, R7, R10, RZ ;  /* 0x0000000a07ff7210 */ /* 0x000fe20007f3e0ff */
[----:B------:R-:W-:-:S04]  /*8160*/  IMAD.MOV.U32 R12, RZ, RZ, R11 ;  /* 0x000000ffff0c7224 */ /* 0x000fc800078e000b */
[----:B------:R-:W-:-:S08]  /*8170*/  IMAD.WIDE.U32.X R6, R15, R29, R12, P1 ;  /* 0x0000001d0f067225 */ /* 0x000fd000008e040c */
.L_x_170:
[----:B-1----:R-:W-:Y:S01]  /*8180*/  SHF.R.U64 R6, R6, R27, R7 ;  /* 0x0000001b06067219 */ /* 0x002fe20000001207 */
[----:B0-----:R-:W-:Y:S01]  /*8190*/  VIADD R13, R20, 0xffffffff ;  /* 0xffffffff140d7836 */ /* 0x001fe20000000000 */
[----:B------:R-:W-:Y:S01]  /*81a0*/  LOP3.LUT R11, R14, R25, RZ, 0xc0, !PT ;  /* 0x000000190e0b7212 */ /* 0x000fe200078ec0ff */
[----:B------:R-:W-:Y:S02]  /*81b0*/  IMAD.MOV R19, RZ, RZ, -R19 ;  /* 0x000000ffff137224 */ /* 0x000fe400078e0a13 */
[----:B------:R-:W-:Y:S02]  /*81c0*/  IMAD.MOV R7, RZ, RZ, -R6 ;  /* 0x000000ffff077224 */ /* 0x000fe400078e0a06 */
[----:B------:R-:W-:Y:S01]  /*81d0*/  IMAD R30, R30, R6, R11 ;  /* 0x000000061e1e7224 */ /* 0x000fe200078e020b */
[----:B------:R-:W-:Y:S01]  /*81e0*/  LOP3.LUT R11, R16, R13, RZ, 0xc0, !PT ;  /* 0x0000000d100b7212 */ /* 0x000fe200078ec0ff */
[----:B---3--:R-:W-:Y:S02]  /*81f0*/  @P4 IMAD R23, R21, R19, R22 ;  /* 0x0000001315174224 */ /* 0x008fe400078e0216 */
[----:B--2---:R-:W-:-:S02]  /*8200*/  IMAD R6, R7, R31, R18 ;  /* 0x0000001f07067224 */ /* 0x004fc400078e0212 */
[----:B------:R-:W-:Y:S02]  /*8210*/  IMAD R30, R30, R32, R23 ;  /* 0x000000201e1e7224 */ /* 0x000fe400078e0217 */
[----:B------:R-:W-:Y:S02]  /*8220*/  IMAD R11, R6, R20, R11 ;  /* 0x00000014060b7224 */ /* 0x000fe400078e020b */
[----:B------:R-:W-:Y:S02]  /*8230*/  IMAD.MOV.U32 R7, RZ, RZ, 0x1 ;  /* 0x00000001ff077424 */ /* 0x000fe400078e00ff */
[----:B------:R-:W-:Y:S01]  /*8240*/  IMAD.MOV.U32 R6, RZ, RZ, R17 ;  /* 0x000000ffff067224 */ /* 0x000fe200078e0011 */
[----:B------:R-:W-:Y:S02]  /*8250*/  SEL R10, R11, R30, !P4 ;  /* 0x0000001e0b0a7207 */ /* 0x000fe40006000000 */
[----:B------:R-:W-:-:S07]  /*8260*/  SEL R30, R30, R11, !P4 ;  /* 0x0000000b1e1e7207 */ /* 0x000fce0006000000 */
.L_x_168:
[----:B------:R-:W-:Y:S01]  /*8270*/  LOP3.LUT P1, RZ, R7, 0xff, RZ, 0xc0, !PT ;  /* 0x000000ff07ff7812 */ /* 0x000fe2000782c0ff */
[----:B------:R-:W-:-:S12]  /*8280*/  IMAD.MOV.U32 R7, RZ, RZ, R30 ;  /* 0x000000ffff077224 */ /* 0x000fd800078e001e */
[----:B------:R-:W-:Y:S05]  /*8290*/  @P1 BRA `(.L_x_171) ;  /* 0xffffff8c00b41947 */ /* 0x000fea000383ffff */
[----:B------:R-:W-:Y:S05]  /*82a0*/  EXIT ;  /* 0x000000000000794d */ /* 0x000fea0003800000 */
.L_x_7:
[----:B0-----:R-:W-:Y:S01]  /*82b0*/  ULDC.64 UR4, c[0x0][0x650] ;  /* 0x0001940000047ab9 */ /* 0x001fe20000000a00 */
        /* <DEDUP_REMOVED lines=25> */
.L_x_173:
[----:B------:R-:W0:Y:S01]  /*8450*/  LDC.64 R28, c[0x0][0x640] ;  /* 0x00019000ff1c7b82 */ /* 0x000e220000000a00 */
[-CC-:B------:R-:W-:Y:S01]  /*8460*/  SHF.R.U64 R21, R16, R10.reuse, R17.reuse ;  /* 0x0000000a10157219 */ /* 0x180fe20000001211 */
[----:B------:R-:W-:Y:S01]  /*8470*/  IMAD.MOV.U32 R27, RZ, RZ, 0x1 ;  /* 0x00000001ff1b7424 */ /* 0x000fe200078e00ff */
[----:B------:R-:W-:Y:S02]  /*8480*/  SHF.R.U32.HI R5, RZ, R10, R17 ;  /* 0x0000000aff057219 */ /* 0x000fe40000011611 */
[----:B------:R-:W-:-:S03]  /*8490*/  IADD3 R7, P0, RZ, -R21, RZ ;  /* 0x80000015ff077210 */ /* 0x000fc60007f1e0ff */
[----:B------:R-:W1:Y:S02]  /*84a0*/  LDC R14, c[0x0][0x618] ;  /* 0x00018600ff0e7b82 */ /* 0x000e640000000800 */
[----:B------:R-:W-:Y:S02]  /*84b0*/  IMAD.X R5, RZ, RZ, ~R5, P0 ;  /* 0x000000ffff057224 */ /* 0x000fe400000e0e05 */
[----:B------:R-:W-:-:S04]  /*84c0*/  IMAD.WIDE.U32 R12, R7, R24, R2 ;  /* 0x00000018070c7225 */ /* 0x000fc800078e0002 */
[----:B------:R-:W2:Y:S01]  /*84d0*/  LDC R16, c[0x0][0x608] ;  /* 0x00018200ff107b82 */ /* 0x000ea20000000800 */
[----:B------:R-:W-:-:S04]  /*84e0*/  IMAD R10, R5, R24, RZ ;  /* 0x00000018050a7224 */ /* 0x000fc800078e02ff */
[----:B------:R-:W-:Y:S02]  /*84f0*/  IMAD R5, R7, R25, R10 ;  /* 0x0000001907057224 */ /* 0x000fe400078e020a */
[----:B------:R-:W-:Y:S01]  /*8500*/  IMAD.MOV.U32 R7, RZ, RZ, -0x1 ;  /* 0xffffffffff077424 */ /* 0x000fe200078e00ff */
[----:B------:R-:W3:Y:S01]  /*8510*/  LDC R26, c[0x0][0x658] ;  /* 0x00019600ff1a7b82 */ /* 0x000ee20000000800 */
[----:B------:R-:W-:Y:S01]  /*8520*/  IMAD.IADD R5, R13, 0x1, R5 ;  /* 0x000000010d057824 */ /* 0x000fe200078e0205 */
[----:B0-----:R-:W-:-:S04]  /*8530*/  ISETP.NE.U32.AND P0, PT, R28, RZ, PT ;  /* 0x000000ff1c00720c */ /* 0x001fc80003f05070 */
        /* <DEDUP_REMOVED lines=8> */
[-CC-:B---3--:R-:W-:Y:S02]  /*85c0*/  SHF.R.U64 R24, R22, R26.reuse, R5.reuse ;  /* 0x0000001a16187219 */ /* 0x188fe40000001205 */
[-C--:B------:R-:W-:Y:S02]  /*85d0*/  SHF.L.U32 R7, R7, R26.reuse, RZ ;  /* 0x0000001a07077219 */ /* 0x080fe400000006ff */
[----:B------:R-:W-:Y:S01]  /*85e0*/  SHF.R.U32.HI R13, RZ, R26, R5 ;  /* 0x0000001aff0d7219 */ /* 0x000fe20000011605 */
[----:B------:R-:W-:Y:S01]  /*85f0*/  IMAD.MOV.U32 R12, RZ, RZ, R24 ;  /* 0x000000ffff0c7224 */ /* 0x000fe200078e0018 */
[----:B------:R-:W-:Y:S01]  /*8600*/  LOP3.LUT R31, RZ, R7, RZ, 0x33, !PT ;  /* 0x00000007ff1f7212 */ /* 0x000fe200078e33ff */
[----:B------:R-:W3:Y:S01]  /*8610*/  LDC R30, c[0x0][0x610] ;  /* 0x00018400ff1e7b82 */ /* 0x000ee20000000800 */
[----:B------:R-:W-:Y:S05]  /*8620*/  @!P0 BRA `(.L_x_174) ;  /* 0x0000000000288947 */ /* 0x000fea0003800000 */
        /* <DEDUP_REMOVED lines=10> */
.L_x_174:
[----:B-1----:R-:W-:Y:S01]  /*86d0*/  SHF.R.U64 R10, R12, R10, R13 ;  /* 0x0000000a0c0a7219 */ /* 0x002fe2000000120d */
[----:B0-----:R-:W-:Y:S01]  /*86e0*/  VIADD R9, R23, 0xffffffff ;  /* 0xffffffff17097836 */ /* 0x001fe20000000000 */
[----:B------:R-:W-:Y:S01]  /*86f0*/  SHF.L.U32 R27, R27, R26, RZ ;  /* 0x0000001a1b1b7219 */ /* 0x000fe200000006ff */
[----:B------:R-:W-:Y:S01]  /*8700*/  @P4 IMAD R11, R19, R20, R8 ;  /* 0x00000014130b4224 */ /* 0x000fe200078e0208 */
[----:B------:R-:W-:Y:S01]  /*8710*/  LOP3.LUT R5, R22, R31, RZ, 0xc0, !PT ;  /* 0x0000001f16057212 */ /* 0x000fe200078ec0ff */
[----:B------:R-:W-:Y:S01]  /*8720*/  IMAD.MOV R7, RZ, RZ, -R10 ;  /* 0x000000ffff077224 */ /* 0x000fe200078e0a0a */
[----:B------:R-:W-:Y:S01]  /*8730*/  LOP3.LUT R18, R18, R9, RZ, 0xc0, !PT ;  /* 0x0000000912127212 */ /* 0x000fe200078ec0ff */
[----:B------:R-:W-:Y:S02]  /*8740*/  IMAD.MOV.U32 R16, RZ, RZ, R21 ;  /* 0x000000ffff107224 */ /* 0x000fe400078e0015 */
[----:B------:R-:W-:Y:S02]  /*8750*/  IMAD R10, R27, R10, R5 ;  /* 0x0000000a1b0a7224 */ /* 0x000fe400078e0205 */
[----:B--2---:R-:W-:-:S02]  /*8760*/  IMAD R5, R7, R25, R24 ;  /* 0x0000001907057224 */ /* 0x004fc400078e0218 */
[----:B------:R-:W-:Y:S02]  /*8770*/  IMAD.MOV.U32 R7, RZ, RZ, 0x1 ;  /* 0x00000001ff077424 */ /* 0x000fe400078e00ff */
[----:B---3--:R-:W-:Y:S02]  /*8780*/  IMAD R11, R10, R30, R11 ;  /* 0x0000001e0a0b7224 */ /* 0x008fe400078e020b */
[----:B------:R-:W-:Y:S01]  /*8790*/  IMAD R18, R5, R23, R18 ;  /* 0x0000001705127224 */ /* 0x000fe200078e0212 */
[----:B------:R-:W-:-:S04]  /*87a0*/  PRMT R5, R7, 0x7610, R5 ;  /* 0x0000761007057816 */ /* 0x000fc80000000005 */
[----:B------:R-:W-:Y:S02]  /*87b0*/  SEL R7, R18, R11, !P4 ;  /* 0x0000000b12077207 */ /* 0x000fe40006000000 */
[----:B------:R-:W-:-:S07]  /*87c0*/  SEL R18, R11, R18, !P4 ;  /* 0x000000120b127207 */ /* 0x000fce0006000000 */
.L_x_172:
[----:B------:R-:W-:-:S08]  /*87d0*/  NOP ;  /* 0x0000000000007918 */ /* 0x000fd00000000000 */
[----:B------:R-:W0:-:S00]  /*87e0*/  USETMAXREG.DEALLOC.CTAPOOL 0x28 ;  /* 0x00000028000079c8 */ /* 0x000e0000080e0500 */
[----:B0-----:R-:W-:-:S13]  /*87f0*/  ISETP.NE.AND P0, PT, R6, RZ, PT ;  /* 0x000000ff0600720c */ /* 0x001fda0003f05270 */
[----:B------:R-:W-:Y:S05]  /*8800*/  @P0 EXIT ;  /* 0x000000000000094d */ /* 0x000fea0003800000 */
[----:B------:R-:W-:Y:S01]  /*8810*/  LOP3.LUT P0, RZ, R5, 0xff, RZ, 0xc0, !PT ;  /* 0x000000ff05ff7812 */ /* 0x000fe2000780c0ff */
[----:B------:R-:W-:Y:S02]  /*8820*/  IMAD.MOV.U32 R5, RZ, RZ, 0x1 ;  /* 0x00000001ff057424 */ /* 0x000fe400078e00ff */
[----:B------:R-:W-:-:S10]  /*8830*/  IMAD.MOV.U32 R17, RZ, RZ, RZ ;  /* 0x000000ffff117224 */ /* 0x000fd400078e00ff */
[----:B------:R-:W-:Y:S05]  /*8840*/  @!P0 BRA `(.L_x_175) ;  /* 0x0000000c00348947 */ /* 0x000fea0003800000 */
[----:B------:R-:W0:Y:S01]  /*8850*/  LDC R5, c[0x0][0x28c] ;  /* 0x0000a300ff057b82 */ /* 0x000e220000000800 */
[----:B------:R-:W-:Y:S01]  /*8860*/  ULDC UR5, c[0x0][0x658] ;  /* 0x0001960000057ab9 */ /* 0x000fe20000000800 */
[----:B------:R-:W-:Y:S01]  /*8870*/  UMOV UR7, 0xffffffff ;  /* 0xffffffff00077882 */ /* 0x000fe20000000000 */
[----:B------:R-:W-:Y:S01]  /*8880*/  ULDC UR6, c[0x0][0xc] ;  /* 0x0000030000067ab9 */ /* 0x000fe20000000800 */
[----:B------:R-:W-:Y:S01]  /*8890*/  USHF.L.U32 UR8, UR7, UR5, URZ ;  /* 0x0000000507087299 */ /* 0x000fe2000800063f */
[----:B------:R-:W-:Y:S01]  /*88a0*/  BSSY B0, `(.L_x_175) ;  /* 0x00000c7000007945 */ /* 0x000fe20003800000 */
[----:B------:R-:W-:Y:S01]  /*88b0*/  UMOV UR9, 0x1 ;  /* 0x0000000100097882 */ /* 0x000fe20000000000 */
[----:B------:R-:W-:Y:S01]  /*88c0*/  ULDC UR7, c[0x0][0x10] ;  /* 0x0000040000077ab9 */ /* 0x000fe20000000800 */
[----:B------:R-:W1:Y:S01]  /*88d0*/  S2UR UR10, SR_CgaCtaId ;  /* 0x00000000000a79c3 */ /* 0x000e620000008800 */
[----:B------:R-:W-:Y:S01]  /*88e0*/  UIMAD.WIDE.U32 UR6, UR6, UR7, URZ ;  /* 0x00000007060672a5 */ /* 0x000fe2000f8e003f */
[----:B------:R-:W-:Y:S01]  /*88f0*/  IMAD.MOV.U32 R14, RZ, RZ, 0x1 ;  /* 0x00000001ff0e7424 */ /* 0x000fe200078e00ff */
[----:B------:R-:W-:Y:S01]  /*8900*/  USHF.L.U32 UR18, UR9, UR5, URZ ;  /* 0x0000000509127299 */ /* 0x000fe2000800063f */
[----:B------:R-:W-:Y:S01]  /*8910*/  LOP3.LUT R15, R4, 0x2, RZ, 0xfc, !PT ;  /* 0x00000002040f7812 */ /* 0x000fe200078efcff */
[----:B------:R-:W-:Y:S01]  /*8920*/  IMAD.MOV.U32 R17, RZ, RZ, RZ ;  /* 0x000000ffff117224 */ /* 0x000fe200078e00ff */
[----:B------:R-:W-:Y:S01]  /*8930*/  ULDC UR5, c[0x0][0x14] ;  /* 0x0000050000057ab9 */ /* 0x000fe20000000800 */
[----:B------:R-:W-:Y:S01]  /*8940*/  ULDC UR4, c[0x0][0x600] ;  /* 0x0001800000047ab9 */ /* 0x000fe20000000800 */
[----:B------:R-:W-:-:S02]  /*8950*/  UIMAD.WIDE.U32 UR22, UR6, UR5, URZ ;  /* 0x00000005061672a5 */ /* 0x000fc4000f8e003f */
[----:B------:R-:W-:Y:S02]  /*8960*/  UIMAD UR13, UR7, UR5, URZ ;  /* 0x00000005070d72a4 */ /* 0x000fe4000f8e023f */
[----:B------:R-:W-:Y:S02]  /*8970*/  UIADD3 UR4, UR4, -0x1, URZ ;  /* 0xffffffff04047890 */ /* 0x000fe4000fffe03f */
[----:B------:R-:W-:Y:S01]  /*8980*/  ULOP3.LUT UR17, URZ, UR8, URZ, 0x33, !UPT ;  /* 0x000000083f117292 */ /* 0x000fe2000f8e333f */
[----:B0-----:R-:W-:Y:S01]  /*8990*/  VIADD R5, R5, 0x7f ;  /* 0x0000007f05057836 */ /* 0x001fe20000000000 */
[----:B------:R-:W-:Y:S01]  /*89a0*/  UIADD3 UR13, UR23, UR13, URZ ;  /* 0x0000000d170d7290 */ /* 0x000fe2000fffe03f */
[----:B------:R-:W-:-:S03]  /*89b0*/  ULDC.64 UR24, c[0x0][0x198] ;  /* 0x0000660000187ab9 */ /* 0x000fc60000000a00 */
[----:B------:R-:W-:Y:S01]  /*89c0*/  SHF.R.S32.HI R6, RZ, 0x1f, R5 ;  /* 0x0000001fff067819 */ /* 0x000fe20000011405 */
[----:B-1----:R-:W-:-:S03]  /*89d0*/  IMAD.U32 R11, RZ, RZ, UR10 ;  /* 0x0000000aff0b7e24 */ /* 0x002fc6000f8e00ff */
[----:B------:R-:W-:Y:S01]  /*89e0*/  LEA.HI R6, R6, R5, RZ, 0x7 ;  /* 0x0000000506067211 */ /* 0x000fe200078f38ff */
[----:B------:R-:W-:-:S03]  /*89f0*/  IMAD.MOV.U32 R5, RZ, RZ, 0x1 ;  /* 0x00000001ff057424 */ /* 0x000fc600078e00ff */
[----:B------:R-:W-:-:S05]  /*8a00*/  SHF.R.S32.HI R10, RZ, 0x7, R6 ;  /* 0x00000007ff0a7819 */ /* 0x000fca0000011406 */
[----:B------:R-:W-:-:S07]  /*8a10*/  VIADD R12, R10, 0x1 ;  /* 0x000000010a0c7836 */ /* 0x000fce0000000000 */
.L_x_186:
[----:B------:R-:W-:-:S03]  /*8a20*/  UMOV UR5, 0xffffffff ;  /* 0xffffffff00057882 */ /* 0x000fc60000000000 */
[----:B------:R-:W-:Y:S05]  /*8a30*/  BRA.DIV UR5, `(.L_x_176) ;  /* 0x0000000e05cc7947 */ /* 0x000fea000b800000 */
[----:B------:R-:W-:-:S13]  /*8a40*/  ELECT P0, URZ, PT ;  /* 0x00000000003f782f */ /* 0x000fda0003800000 */
.L_x_198:
[----:B------:R-:W0:Y:S01]  /*8a50*/  LDC R6, c[0x0][0x28c] ;  /* 0x0000a300ff067b82 */ /* 0x000e220000000800 */
[----:B------:R-:W-:Y:S01]  /*8a60*/  BSSY B1, `(.L_x_177) ;  /* 0x000003a000017945 */ /* 0x000fe20003800000 */
[----:B0-----:R-:W-:-:S13]  /*8a70*/  ISETP.LT.OR P0, PT, R6, 0x1, !P0 ;  /* 0x000000010600780c */ /* 0x001fda0004701670 */
[----:B------:R-:W-:Y:S05]  /*8a80*/  @P0 BRA `(.L_x_178) ;  /* 0x0000000000dc0947 */ /* 0x000fea0003800000 */
[----:B------:R-:W-:Y:S02]  /*8a90*/  IMAD R18, R18, 0x2, R11 ;  /* 0x0000000212127824 */ /* 0x000fe400078e020b */
[----:B------:R-:W-:Y:S02]  /*8aa0*/  IMAD.SHL.U32 R20, R7, 0x40, RZ ;  /* 0x0000004007147824 */ /* 0x000fe400078e00ff */
[----:B------:R-:W-:Y:S02]  /*8ab0*/  IMAD.MOV.U32 R22, RZ, RZ, RZ ;  /* 0x000000ffff167224 */ /* 0x000fe400078e00ff */
[----:B------:R-:W-:Y:S02]  /*8ac0*/  IMAD.MOV.U32 R6, RZ, RZ, R12 ;  /* 0x000000ffff067224 */ /* 0x000fe400078e000c */
[----:B------:R-:W-:Y:S02]  /*8ad0*/  IMAD.MOV.U32 R7, RZ, RZ, R5 ;  /* 0x000000ffff077224 */ /* 0x000fe400078e0005 */
[----:B------:R-:W-:-:S02]  /*8ae0*/  IMAD.MOV.U32 R8, RZ, RZ, R17 ;  /* 0x000000ffff087224 */ /* 0x000fc400078e0011 */
[----:B------:R-:W-:-:S07]  /*8af0*/  IMAD.SHL.U32 R19, R18, 0x80, RZ ;  /* 0x0000008012137824 */ /* 0x000fce00078e00ff */
.L_x_181:
[----:B------:R-:W0:Y:S01]  /*8b00*/  S2UR UR5, SR_CgaCtaId ;  /* 0x00000000000579c3 */ /* 0x000e220000008800 */
[----:B------:R-:W-:Y:S02]  /*8b10*/  MOV R18, 0x400 ;  /* 0x0000040000127802 */ /* 0x000fe40000000f00 */
[----:B------:R-:W-:Y:S02]  /*8b20*/  SHF.L.U32 R9, R7, 0x1f, RZ ;  /* 0x0000001f07097819 */ /* 0x000fe400000006ff */
[----:B------:R-:W-:-:S13]  /*8b30*/  LOP3.LUT P1, RZ, R0, 0x7f, RZ, 0xc0, !PT ;  /* 0x0000007f00ff7812 */ /* 0x000fda000782c0ff */
[----:B------:R-:W1:Y:S01]  /*8b40*/  @!P1 LDC R13, c[0x0][0x500] ;  /* 0x00014000ff0d9b82 */ /* 0x000e620000000800 */
[----:B0-----:R-:W-:-:S05]  /*8b50*/  IMAD.U32 R11, RZ, RZ, UR5 ;  /* 0x00000005ff0b7e24 */ /* 0x001fca000f8e00ff */
[----:B------:R-:W-:-:S05]  /*8b60*/  LEA R21, R11, R18, 0x18 ;  /* 0x000000120b157211 */ /* 0x000fca00078ec0ff */
[----:B------:R-:W-:-:S04]  /*8b70*/  IMAD R18, R8, 0x8, R21 ;  /* 0x0000000808127824 */ /* 0x000fc800078e0215 */
[----:B------:R-:W0:Y:S02]  /*8b80*/  SYNCS.PHASECHK.TRANS64.TRYWAIT P0, [R18+URZ+0x28], R9 ;  /* 0x00002809120075a7 */ /* 0x000e24000800017f */
[----:B01----:R-:W-:Y:S05]  /*8b90*/  @!P0 BRA `(.L_x_179) ;  /* 0x0000000c00948947 */ /* 0x003fea0003800000 */
.L_x_199:
[----:B0-----:R-:W-:Y:S01]  /*8ba0*/  PRMT R9, R15, 0x9910, RZ ;  /* 0x000099100f097816 */ /* 0x001fe200000000ff */
[----:B------:R0:W-:Y:S03]  /*8bb0*/  @!P1 SYNCS.ARRIVE.TRANS64 RZ, [R18+URZ], R13 ;  /* 0x0000000d12ff99a7 */ /* 0x0001e6000800003f */
[----:B------:R-:W-:-:S13]  /*8bc0*/  ISETP.NE.AND P0, PT, R9, 0x2, PT ;  /* 0x000000020900780c */ /* 0x000fda0003f05270 */
[----:B0-----:R-:W-:Y:S05]  /*8bd0*/  @P0 BRA `(.L_x_180) ;  /* 0x0000000000040947 */ /* 0x001fea0003800000 */
[----:B------:R-:W-:Y:S01]  /*8be0*/  BPT.TRAP 0x1 ;  /* 0x000000040000795c */ /* 0x000fe20000300000 */
.L_x_180:
[----:B------:R-:W-:Y:S01]  /*8bf0*/  IMAD R9, R8, 0x2, R11 ;  /* 0x0000000208097824 */ /* 0x000fe200078e020b */
[----:B------:R-:W-:Y:S01]  /*8c00*/  R2UR UR9, R18 ;  /* 0x00000000120972ca */ /* 0x000fe200000e0000 */
[----:B------:R-:W-:Y:S01]  /*8c10*/  VIADD R6, R6, 0xffffffff ;  /* 0xffffffff06067836 */ /* 0x000fe20000000000 */
[----:B------:R-:W-:Y:S01]  /*8c20*/  UIADD3 UR6, UP0, UR24, 0xf0, URZ ;  /* 0x000000f018067890 */ /* 0x000fe2000ff1e03f */
[--C-:B------:R-:W-:Y:S01]  /*8c30*/  IMAD.U32 R9, R9, 0x4000, R21.reuse ;  /* 0x0000400009097824 */ /* 0x100fe200078e0015 */
[----:B------:R-:W-:Y:S01]  /*8c40*/  R2UR UR11, R19 ;  /* 0x00000000130b72ca */ /* 0x000fe200000e0000 */
[----:B------:R-:W-:Y:S01]  /*8c50*/  IMAD R21, R8, 0x2000, R21 ;  /* 0x0000200008157824 */ /* 0x000fe200078e0215 */
[----:B------:R-:W-:Y:S01]  /*8c60*/  R2UR UR10, R22 ;  /* 0x00000000160a72ca */ /* 0x000fe200000e0000 */
[----:B------:R-:W-:Y:S01]  /*8c70*/  UIADD3 UR26, UP1, UR24, 0x1f0, URZ ;  /* 0x000001f0181a7890 */ /* 0x000fe2000ff3e03f */
[----:B------:R-:W-:Y:S01]  /*8c80*/  R2UR UR5, R9 ;  /* 0x00000000090572ca */ /* 0x000fe200000e0000 */
[----:B------:R-:W-:Y:S01]  /*8c90*/  UIADD3.X UR7, URZ, UR25, URZ, UP0, !UPT ;  /* 0x000000193f077290 */ /* 0x000fe200087fe43f */
[----:B------:R-:W-:Y:S01]  /*8ca0*/  R2UR UR8, R21 ;  /* 0x00000000150872ca */ /* 0x000fe200000e0000 */
[----:B------:R-:W-:Y:S01]  /*8cb0*/  VIADD R8, R8, 0x1 ;  /* 0x0000000108087836 */ /* 0x000fe20000000000 */
[----:B------:R-:W-:Y:S01]  /*8cc0*/  R2UR UR12, R16 ;  /* 0x00000000100c72ca */ /* 0x000fe200000e0000 */
[----:B------:R-:W-:Y:S01]  /*8cd0*/  UIADD3.X UR27, URZ, UR25, URZ, UP1, !UPT ;  /* 0x000000193f1b7290 */ /* 0x000fe20008ffe43f */
[----:B------:R-:W-:Y:S01]  /*8ce0*/  R2UR UR19, R20 ;  /* 0x00000000141372ca */ /* 0x000fe200000e0000 */
[----:B------:R-:W-:Y:S01]  /*8cf0*/  UMOV UR20, 0x30000 ;  /* 0x0003000000147882 */ /* 0x000fe20000000000 */
[----:B------:R-:W-:Y:S01]  /*8d00*/  ISETP.GT.AND P1, PT, R6, 0x1, PT ;  /* 0x000000010600780c */ /* 0x000fe20003f24270 */
[----:B------:R-:W-:Y:S01]  /*8d10*/  UMOV UR14, 0x0 ;  /* 0x00000000000e7882 */ /* 0x000fe20000000000 */
[----:B------:R-:W-:Y:S01]  /*8d20*/  UMOV UR15, 0x10000000 ;  /* 0x10000000000f7882 */ /* 0x000fe20000000000 */
[----:B------:R-:W-:Y:S01]  /*8d30*/  ISETP.NE.AND P0, PT, R8, 0x5, PT ;  /* 0x000000050800780c */ /* 0x000fe20003f05270 */
[----:B------:R-:W-:Y:S01]  /*8d40*/  VIADD R22, R22, 0x80 ;  /* 0x0000008016167836 */ /* 0x000fe20000000000 */
[----:B------:R-:W-:-:S02]  /*8d50*/  UIADD3 UR5, UR5, 0x100, URZ ;  /* 0x0000010005057890 */ /* 0x000fc4000fffe03f */
[----:B------:R-:W-:Y:S01]  /*8d60*/  UIADD3 UR16, UR8, 0x28100, URZ ;  /* 0x0002810008107890 */ /* 0x000fe2000fffe03f */
[----:B------:R-:W-:Y:S02]  /*8d70*/  SEL R18, RZ, 0x1, P0 ;  /* 0x00000001ff127807 */ /* 0x000fe40000000000 */
[----:B------:R-:W-:Y:S02]  /*8d80*/  SEL R8, R8, RZ, P0 ;  /* 0x000000ff08087207 */ /* 0x000fe40000000000 */
[----:B------:R-:W-:Y:S01]  /*8d90*/  UMOV UR8, UR5 ;  /* 0x0000000500087c82 */ /* 0x000fe20008000000 */
[----:B------:R-:W-:Y:S01]  /*8da0*/  LOP3.LUT R7, R7, R18, RZ, 0x3c, !PT ;  /* 0x0000001207077212 */ /* 0x000fe200078e3cff */
[----:B------:R0:W-:Y:S02]  /*8db0*/  UTMALDG.3D.MULTICAST [UR8], [UR6], UR20, desc[UR14] ;  /* 0x00000e08060073b4 */ /* 0x0001e40008011814 */
[----:B0-----:R-:W-:Y:S01]  /*8dc0*/  UMOV UR8, UR16 ;  /* 0x0000001000087c82 */ /* 0x001fe20008000000 */
[----:B------:R-:W-:-:S02]  /*8dd0*/  UMOV UR11, UR19 ;  /* 0x00000013000b7c82 */ /* 0x000fc40008000000 */
[----:B------:R0:W-:Y:S02]  /*8de0*/  UTMALDG.3D [UR8], [UR26], desc[UR14] ;  /* 0x00000e081a0075b4 */ /* 0x0001e40008011000 */
[----:B0-----:R-:W-:Y:S05]  /*8df0*/  @P1 BRA `(.L_x_181) ;  /* 0xfffffffc00401947 */ /* 0x001fea000383ffff */
.L_x_178:
[----:B------:R-:W-:Y:S05]  /*8e00*/  BSYNC B1 ;  /* 0x0000000000017941 */ /* 0x000fea0003800000 */
.L_x_177:
[----:B------:R-:W-:Y:S01]  /*8e10*/  LOP3.LUT P1, RZ, R14, 0xff, RZ, 0xc0, !PT ;  /* 0x000000ff0eff7812 */ /* 0x000fe2000782c0ff */
[C---:B------:R-:W-:Y:S01]  /*8e20*/  IMAD.IADD R17, R10.reuse, 0x1, R17 ;  /* 0x000000010a117824 */ /* 0x040fe200078e0211 */
[----:B------:R-:W-:Y:S01]  /*8e30*/  ULDC.64 UR6, c[0x0][0x650] ;  /* 0x0001940000067ab9 */ /* 0x000fe20000000a00 */
[C---:B------:R-:W-:Y:S01]  /*8e40*/  ISETP.GE.U32.AND P2, PT, R10.reuse, 0x5, PT ;  /* 0x000000050a00780c */ /* 0x040fe20003f46070 */
[----:B------:R-:W-:Y:S01]  /*8e50*/  BSSY B1, `(.L_x_182) ;  /* 0x0000069000017945 */ /* 0x000fe20003800000 */
[----:B------:R-:W-:Y:S01]  /*8e60*/  IMAD.MOV.U32 R18, RZ, RZ, -0x1 ;  /* 0xffffffffff127424 */ /* 0x000fe200078e00ff */
[----:B------:R-:W-:Y:S01]  /*8e70*/  ISETP.GT.U32.AND P0, PT, R17, 0x4, PT ;  /* 0x000000041100780c */ /* 0x000fe20003f04070 */
[----:B------:R-:W-:Y:S01]  /*8e80*/  IMAD.MOV.U32 R16, RZ, RZ, -0x1 ;  /* 0xffffffffff107424 */ /* 0x000fe200078e00ff */
[----:B------:R-:W-:Y:S02]  /*8e90*/  PRMT R14, RZ, 0x7610, R14 ;  /* 0x00007610ff0e7816 */ /* 0x000fe4000000000e */
[----:B------:R-:W-:-:S03]  /*8ea0*/  ISETP.LT.U32.AND P0, PT, R10, 0x5, P0 ;  /* 0x000000050a00780c */ /* 0x000fc60000701070 */
[----:B------:R-:W0:Y:S01]  /*8eb0*/  @P1 S2R R11, SR_CgaCtaId ;  /* 0x00000000000b1919 */ /* 0x000e220000008800 */
[----:B------:R-:W-:-:S04]  /*8ec0*/  @P1 MOV R6, 0x400 ;  /* 0x0000040000061802 */ /* 0x000fc80000000f00 */
[----:B0-----:R-:W-:Y:S01]  /*8ed0*/  @P1 LEA R8, R11, R6, 0x18 ;  /* 0x000000060b081211 */ /* 0x001fe200078ec0ff */
[----:B------:R-:W-:Y:S01]  /*8ee0*/  IMAD.WIDE.U32 R6, R17, -0x33333333, RZ ;  /* 0xcccccccd11067825 */ /* 0x000fe200078e00ff */
[----:B------:R-:W-:Y:S02]  /*8ef0*/  SEL R6, RZ, 0x1, !P0 ;  /* 0x00000001ff067807 */ /* 0x000fe40004000000 */
[----:B------:R0:W-:Y:S01]  /*8f00*/  @P1 SYNCS.ARRIVE.TRANS64.A1T0 RZ, [R8+URZ+0x68], RZ ;  /* 0x000068ff08ff19a7 */ /* 0x0001e2000810003f */
[----:B------:R-:W-:Y:S02]  /*8f10*/  IADD3 R2, P1, R2, UR22, RZ ;  /* 0x0000001602027c10 */ /* 0x000fe4000ff3e0ff */
[----:B------:R-:W-:Y:S02]  /*8f20*/  LOP3.LUT R5, R5, R6, RZ, 0x3c, !PT ;  /* 0x0000000605057212 */ /* 0x000fe400078e3cff */
[----:B------:R-:W-:Y:S02]  /*8f30*/  IADD3.X R3, R3, UR13, RZ, P1, !PT ;  /* 0x0000000d03037c10 */ /* 0x000fe40008ffe4ff */
[----:B------:R-:W-:-:S02]  /*8f40*/  ISETP.GE.U32.AND P0, PT, R2, UR6, PT ;  /* 0x0000000602007c0c */ /* 0x000fc4000bf06070 */
[----:B0-----:R-:W-:Y:S01]  /*8f50*/  SHF.R.U32.HI R8, RZ, 0x2, R7 ;  /* 0x00000002ff087819 */ /* 0x001fe20000011607 */
[----:B------:R-:W-:Y:S01]  /*8f60*/  IMAD.MOV.U32 R7, RZ, RZ, -0x1 ;  /* 0xffffffffff077424 */ /* 0x000fe200078e00ff */
[----:B------:R-:W-:Y:S02]  /*8f70*/  ISETP.GE.U32.AND.EX P0, PT, R3, UR7, PT, P0 ;  /* 0x0000000703007c0c */ /* 0x000fe4000bf06100 */
[----:B------:R-:W-:Y:S01]  /*8f80*/  @P2 LOP3.LUT R5, R5, 0x1, R8, 0x78, !PT ;  /* 0x0000000105052812 */ /* 0x000fe200078e7808 */
[----:B------:R-:W-:Y:S01]  /*8f90*/  IMAD R17, R8, -0x5, R17 ;  /* 0xfffffffb08117824 */ /* 0x000fe200078e0211 */
[----:B------:R-:W-:-:S09]  /*8fa0*/  PRMT R6, RZ, 0x7610, R6 ;  /* 0x00007610ff067816 */ /* 0x000fd20000000006 */
[----:B------:R-:W-:Y:S05]  /*8fb0*/  @P0 BRA `(.L_x_183) ;  /* 0x0000000400480947 */ /* 0x000fea0003800000 */
[----:B------:R-:W0:Y:S01]  /*8fc0*/  S2R R18, SR_CTAID.X ;  /* 0x0000000000127919 */ /* 0x000e220000002500 */
[----:B------:R-:W-:Y:S01]  /*8fd0*/  ULDC.64 UR6, c[0x0][0x628] ;  /* 0x00018a0000067ab9 */ /* 0x000fe20000000a00 */
[----:B------:R-:W1:Y:S01]  /*8fe0*/  LDC R19, c[0x0][0x144] ;  /* 0x00005100ff137b82 */ /* 0x000e620000000800 */
[----:B------:R-:W-:Y:S01]  /*8ff0*/  ISETP.NE.U32.AND P0, PT, RZ, UR6, PT ;  /* 0x00000006ff007c0c */ /* 0x000fe2000bf05070 */
[----:B------:R-:W2:Y:S01]  /*9000*/  S2R R13, SR_CTAID.Y ;  /* 0x00000000000d7919 */ /* 0x000ea20000002600 */
[----:B------:R-:W-:Y:S01]  /*9010*/  ULDC UR8, c[0x0][0x630] ;  /* 0x00018c0000087ab9 */ /* 0x000fe20000000800 */
[----:B------:R-:W-:Y:S01]  /*9020*/  ULDC UR9, c[0x0][0x150] ;  /* 0x0000540000097ab9 */ /* 0x000fe20000000800 */
[----:B------:R-:W-:Y:S01]  /*9030*/  ISETP.NE.AND.EX P0, PT, RZ, UR7, PT, P0 ;  /* 0x00000007ff007c0c */ /* 0x000fe2000bf05300 */
[----:B------:R-:W-:Y:S02]  /*9040*/  IMAD.MOV.U32 R6, RZ, RZ, R2 ;  /* 0x000000ffff067224 */ /* 0x000fe400078e0002 */
[----:B------:R-:W-:Y:S01]  /*9050*/  IMAD.MOV.U32 R7, RZ, RZ, R3 ;  /* 0x000000ffff077224 */ /* 0x000fe200078e0003 */
[----:B0-----:R-:W-:-:S09]  /*9060*/  I2FP.F32.U32 R20, R18 ;  /* 0x0000001200147245 */ /* 0x001fd20000201000 */
[----:B------:R-:W-:Y:S05]  /*9070*/  @!P0 BRA `(.L_x_184) ;  /* 0x0000000000288947 */ /* 0x000fea0003800000 */
[----:B------:R-:W-:Y:S02]  /*9080*/  ULDC UR5, c[0x0][0x634] ;  /* 0x00018d0000057ab9 */ /* 0x000fe40000000800 */
[----:B------:R-:W-:-:S05]  /*9090*/  IADD3 R7, P0, R2, UR5, RZ ;  /* 0x0000000502077c10 */ /* 0x000fca000ff1e0ff */
[----:B------:R-:W-:-:S04]  /*90a0*/  IMAD.X R21, RZ, RZ, R3, P0 ;  /* 0x000000ffff157224 */ /* 0x000fc800000e0603 */
[----:B------:R-:W-:-:S04]  /*90b0*/  IMAD.WIDE.U32 R8, R21, UR6, RZ ;  /* 0x0000000615087c25 */ /* 0x000fc8000f8e00ff */
[----:B------:R-:W-:-:S04]  /*90c0*/  IMAD.WIDE.U32 R8, P0, R7, UR7, R8 ;  /* 0x0000000707087c25 */ /* 0x000fc8000f800008 */
[----:B------:R-:W-:-:S04]  /*90d0*/  IMAD.WIDE.U32 R6, R7, UR6, RZ ;  /* 0x0000000607067c25 */ /* 0x000fc8000f8e00ff */
[----:B------:R-:W-:Y:S01]  /*90e0*/  IMAD.MOV.U32 R6, RZ, RZ, R9 ;  /* 0x000000ffff067224 */ /* 0x000fe200078e0009 */
[----:B------:R-:W-:Y:S01]  /*90f0*/  IADD3 RZ, P1, R7, R8, RZ ;  /* 0x0000000807ff7210 */ /* 0x000fe20007f3e0ff */
[----:B------:R-:W-:-:S04]  /*9100*/  IMAD.X R7, RZ, RZ, RZ, P0 ;  /* 0x000000ffff077224 */ /* 0x000fc800000e06ff */
[----:B------:R-:W-:-:S08]  /*9110*/  IMAD.WIDE.U32.X R6, R21, UR7, R6, P1 ;  /* 0x0000000715067c25 */ /* 0x000fd000088e0406 */
.L_x_184:
[----:B------:R-:W-:Y:S01]  /*9120*/  FMUL R20, R20, UR9 ;  /* 0x0000000914147c20 */ /* 0x000fe20008400000 */
[--C-:B------:R-:W-:Y:S01]  /*9130*/  SHF.R.U64 R16, R6, UR8, R7.reuse ;  /* 0x0000000806107c19 */ /* 0x100fe20008001207 */
[----:B------:R-:W-:Y:S01]  /*9140*/  ULDC.64 UR6, c[0x0][0x620] ;  /* 0x0001880000067ab9 */ /* 0x000fe20000000a00 */
[----:B------:R-:W-:Y:S01]  /*9150*/  SHF.R.U32.HI R6, RZ, UR8, R7 ;  /* 0x00000008ff067c19 */ /* 0x000fe20008011607 */
[----:B------:R-:W-:Y:S01]  /*9160*/  ULDC.64 UR8, c[0x0][0x640] ;  /* 0x0001900000087ab9 */ /* 0x000fe20000000a00 */
[----:B------:R-:W-:Y:S01]  /*9170*/  IADD3 R7, P0, RZ, -R16, RZ ;  /* 0x80000010ff077210 */ /* 0x000fe20007f1e0ff */
[----:B------:R-:W0:Y:S01]  /*9180*/  F2I.U32.TRUNC.NTZ R20, R20 ;  /* 0x0000001400147305 */ /* 0x000e22000020f000 */
[----:B------:R-:W3:Y:S01]  /*9190*/  LDC R22, c[0x0][0x148] ;  /* 0x00005200ff167b82 */ /* 0x000ee20000000800 */
[----:B------:R-:W-:Y:S02]  /*91a0*/  ULDC UR5, c[0x0][0x618] ;  /* 0x0001860000057ab9 */ /* 0x000fe40000000800 */
[----:B------:R-:W-:Y:S01]  /*91b0*/  IMAD.X R6, RZ, RZ, ~R6, P0 ;  /* 0x000000ffff067224 */ /* 0x000fe200000e0e06 */
[----:B------:R-:W-:-:S03]  /*91c0*/  ISETP.NE.U32.AND P0, PT, RZ, UR8, PT ;  /* 0x00000008ff007c0c */ /* 0x000fc6000bf05070 */
[----:B------:R-:W-:Y:S01]  /*91d0*/  IMAD R6, R6, UR6, RZ ;  /* 0x0000000606067c24 */ /* 0x000fe2000f8e02ff */
[----:B------:R-:W-:-:S03]  /*91e0*/  ISETP.NE.AND.EX P0, PT, RZ, UR9, PT, P0 ;  /* 0x00000009ff007c0c */ /* 0x000fc6000bf05300 */
[C---:B------:R-:W-:Y:S02]  /*91f0*/  IMAD R9, R7.reuse, UR7, R6 ;  /* 0x0000000707097c24 */ /* 0x040fe4000f8e0206 */
[----:B------:R-:W-:Y:S01]  /*9200*/  IMAD.WIDE.U32 R6, R7, UR6, R2 ;  /* 0x0000000607067c25 */ /* 0x000fe2000f8e0002 */
[----:B------:R-:W-:-:S03]  /*9210*/  ULDC UR6, c[0x0][0x154] ;  /* 0x0000550000067ab9 */ /* 0x000fc60000000800 */
[----:B0-----:R-:W-:Y:S02]  /*9220*/  IMAD.MOV R8, RZ, RZ, -R20 ;  /* 0x000000ffff087224 */ /* 0x001fe400078e0a14 */
[----:B------:R-:W-:Y:S02]  /*9230*/  IMAD.IADD R7, R7, 0x1, R9 ;  /* 0x0000000107077824 */ /* 0x000fe400078e0209 */
[----:B-1----:R-:W-:Y:S01]  /*9240*/  IMAD R18, R19, R8, R18 ;  /* 0x0000000813127224 */ /* 0x002fe200078e0212 */
[----:B--2---:R-:W-:Y:S02]  /*9250*/  I2FP.F32.U32 R8, R13 ;  /* 0x0000000d00087245 */ /* 0x004fe40000201000 */
[--C-:B------:R-:W-:Y:S02]  /*9260*/  SHF.R.U64 R19, R6, UR5, R7.reuse ;  /* 0x0000000506137c19 */ /* 0x100fe40008001207 */
[----:B------:R-:W-:Y:S01]  /*9270*/  SHF.R.U32.HI R6, RZ, UR5, R7 ;  /* 0x00000005ff067c19 */ /* 0x000fe20008011607 */
[----:B------:R-:W-:Y:S01]  /*9280*/  FMUL R8, R8, UR6 ;  /* 0x0000000608087c20 */ /* 0x000fe20008400000 */
[----:B------:R-:W-:-:S02]  /*9290*/  ULDC UR5, c[0x0][0x608] ;  /* 0x0001820000057ab9 */ /* 0x000fc40000000800 */
[--C-:B------:R-:W-:Y:S01]  /*92a0*/  SHF.R.U64 R21, R19, UR5, R6.reuse ;  /* 0x0000000513157c19 */ /* 0x100fe20008001206 */
[----:B------:R0:W1:Y:S01]  /*92b0*/  F2I.U32.TRUNC.NTZ R24, R8 ;  /* 0x0000000800187305 */ /* 0x000062000020f000 */
[----:B------:R-:W-:Y:S01]  /*92c0*/  SHF.R.U32.HI R6, RZ, UR5, R6 ;  /* 0x00000005ff067c19 */ /* 0x000fe20008011606 */
[----:B------:R-:W-:-:S03]  /*92d0*/  ULDC UR5, c[0x0][0x658] ;  /* 0x0001960000057ab9 */ /* 0x000fc60000000800 */
[--C-:B------:R-:W-:Y:S02]  /*92e0*/  SHF.R.U64 R20, R21, UR5, R6.reuse ;  /* 0x0000000515147c19 */ /* 0x100fe40008001206 */
[----:B------:R-:W-:-:S03]  /*92f0*/  SHF.R.U32.HI R23, RZ, UR5, R6 ;  /* 0x00000005ff177c19 */ /* 0x000fc60008011606 */
[----:B------:R-:W-:Y:S02]  /*9300*/  IMAD.MOV.U32 R6, RZ, RZ, R20 ;  /* 0x000000ffff067224 */ /* 0x000fe400078e0014 */
[----:B------:R-:W-:Y:S01]  /*9310*/  IMAD.MOV.U32 R7, RZ, RZ, R23 ;  /* 0x000000ffff077224 */ /* 0x000fe200078e0017 */
[----:B0-----:R-:W-:Y:S06]  /*9320*/  @!P0 BRA `(.L_x_185) ;  /* 0x0000000000288947 */ /* 0x001fec0003800000 */
        /* <DEDUP_REMOVED lines=10> */
.L_x_185:
[----:B------:R-:W-:Y:S01]  /*93d0*/  ULDC UR5, c[0x0][0x648] ;  /* 0x0001920000057ab9 */ /* 0x000fe20000000800 */
[----:B------:R-:W-:Y:S01]  /*93e0*/  LOP3.LUT R21, R21, UR17, RZ, 0xc0, !PT ;  /* 0x0000001115157c12 */ /* 0x000fe2000f8ec0ff */
[----:B-1----:R-:W-:Y:S01]  /*93f0*/  IMAD.MOV R24, RZ, RZ, -R24 ;  /* 0x000000ffff187224 */ /* 0x002fe200078e0a18 */
[----:B------:R-:W-:Y:S01]  /*9400*/  SHF.R.U64 R6, R6, UR5, R7 ;  /* 0x0000000506067c19 */ /* 0x000fe20008001207 */
[----:B------:R-:W-:Y:S01]  /*9410*/  ULDC UR5, c[0x0][0x638] ;  /* 0x00018e0000057ab9 */ /* 0x000fe20000000800 */
[----:B------:R-:W-:Y:S01]  /*9420*/  LOP3.LUT R9, R19, UR4, RZ, 0xc0, !PT ;  /* 0x0000000413097c12 */ /* 0x000fe2000f8ec0ff */
[----:B---3--:R-:W-:Y:S01]  /*9430*/  @P4 IMAD R18, R22, R24, R13 ;  /* 0x0000001816124224 */ /* 0x008fe200078e020d */
[----:B------:R-:W-:Y:S01]  /*9440*/  ULDC UR6, c[0x0][0x610] ;  /* 0x0001840000067ab9 */ /* 0x000fe20000000800 */
[----:B------:R-:W-:Y:S02]  /*9450*/  IMAD.MOV R7, RZ, RZ, -R6 ;  /* 0x000000ffff077224 */ /* 0x000fe400078e0a06 */
[----:B------:R-:W-:-:S02]  /*9460*/  IMAD R21, R6, UR18, R21 ;  /* 0x0000001206157c24 */ /* 0x000fc4000f8e0215 */
[----:B------:R-:W-:Y:S01]  /*9470*/  IMAD R20, R7, UR5, R20 ;  /* 0x0000000507147c24 */ /* 0x000fe2000f8e0214 */
[----:B------:R-:W-:Y:S01]  /*9480*/  ULDC UR5, c[0x0][0x600] ;  /* 0x0001800000057ab9 */ /* 0x000fe20000000800 */
[----:B------:R-:W-:Y:S02]  /*9490*/  IMAD R18, R21, UR6, R18 ;  /* 0x0000000615127c24 */ /* 0x000fe4000f8e0212 */
[----:B------:R-:W-:Y:S02]  /*94a0*/  IMAD R9, R20, UR5, R9 ;  /* 0x0000000514097c24 */ /* 0x000fe4000f8e0209 */
[----:B------:R-:W-:-:S03]  /*94b0*/  IMAD.MOV.U32 R6, RZ, RZ, 0x1 ;  /* 0x00000001ff067424 */ /* 0x000fc600078e00ff */
[----:B------:R-:W-:Y:S02]  /*94c0*/  SEL R7, R9, R18, !P4 ;  /* 0x0000001209077207 */ /* 0x000fe40006000000 */
[----:B------:R-:W-:-:S07]  /*94d0*/  SEL R18, R18, R9, !P4 ;  /* 0x0000000912127207 */ /* 0x000fce0006000000 */
.L_x_183:
[----:B------:R-:W-:Y:S05]  /*94e0*/  BSYNC B1 ;  /* 0x0000000000017941 */ /* 0x000fea0003800000 */
.L_x_182:
[----:B------:R-:W-:-:S13]  /*94f0*/  LOP3.LUT P0, RZ, R6, 0xff, RZ, 0xc0, !PT ;  /* 0x000000ff06ff7812 */ /* 0x000fda000780c0ff */
[----:B------:R-:W-:Y:S05]  /*9500*/  @P0 BRA `(.L_x_186) ;  /* 0xfffffff400440947 */ /* 0x000fea000383ffff */
[----:B------:R-:W-:Y:S05]  /*9510*/  BSYNC B0 ;  /* 0x0000000000007941 */ /* 0x000fea0003800000 */
.L_x_175:
[----:B------:R-:W-:-:S03]  /*9520*/  UMOV UR5, 0xffffffff ;  /* 0xffffffff00057882 */ /* 0x000fc60000000000 */
[----:B------:R-:W-:Y:S05]  /*9530*/  BRA.DIV UR5, `(.L_x_187) ;  /* 0x0000000605407947 */ /* 0x000fea000b800000 */
[----:B------:R-:W-:-:S13]  /*9540*/  ELECT P0, URZ, PT ;  /* 0x00000000003f782f */ /* 0x000fda0003800000 */
.L_x_202:
[----:B------:R-:W-:Y:S04]  /*9550*/  BSSY B0, `(.L_x_188) ;  /* 0x0000034000007945 */ /* 0x000fe80003800000 */
[----:B------:R-:W-:Y:S05]  /*9560*/  @!P0 BRA `(.L_x_189) ;  /* 0x0000000000c88947 */ /* 0x000fea0003800000 */
[----:B------:R-:W-:-:S04]  /*9570*/  LOP3.LUT R4, R4, 0x2, RZ, 0xfc, !PT ;  /* 0x0000000204047812 */ /* 0x000fc800078efcff */
[----:B------:R-:W-:-:S13]  /*9580*/  ISETP.NE.AND P0, PT, R4, 0x3, PT ;  /* 0x000000030400780c */ /* 0x000fda0003f05270 */
[----:B------:R-:W-:Y:S05]  /*9590*/  @!P0 BRA `(.L_x_190) ;  /* 0x0000000000048947 */ /* 0x000fea0003800000 */
[----:B------:R-:W-:Y:S01]  /*95a0*/  BPT.TRAP 0x1 ;  /* 0x000000040000795c */ /* 0x000fe20000300000 */
.L_x_190:
[----:B------:R-:W0:Y:S01]  /*95b0*/  S2R R3, SR_CgaCtaId ;  /* 0x0000000000037919 */ /* 0x000e220000008800 */
[----:B------:R-:W-:-:S04]  /*95c0*/  MOV R0, 0x400 ;  /* 0x0000040000007802 */ /* 0x000fc80000000f00 */
[----:B0-----:R-:W-:Y:S02]  /*95d0*/  LEA R0, R3, R0, 0x18 ;  /* 0x0000000003007211 */ /* 0x001fe400078ec0ff */
[----:B------:R-:W-:-:S03]  /*95e0*/  SHF.L.U32 R3, R5, 0x1f, RZ ;  /* 0x0000001f05037819 */ /* 0x000fc600000006ff */
[----:B------:R-:W-:-:S04]  /*95f0*/  VIADD R0, R0, 0x28 ;  /* 0x0000002800007836 */ /* 0x000fc80000000000 */
[C---:B------:R-:W-:Y:S02]  /*9600*/  IMAD R6, R17.reuse, 0x8, R0 ;  /* 0x0000000811067824 */ /* 0x040fe400078e0200 */
[----:B------:R-:W-:Y:S02]  /*9610*/  VIADD R17, R17, 0x1 ;  /* 0x0000000111117836 */ /* 0x000fe40000000000 */
[----:B------:R-:W0:Y:S03]  /*9620*/  SYNCS.PHASECHK.TRANS64.TRYWAIT P0, [R6+URZ], R3 ;  /* 0x00000003060075a7 */ /* 0x000e26000800017f */
[----:B------:R-:W-:-:S04]  /*9630*/  ISETP.NE.AND P1, PT, R17, 0x5, PT ;  /* 0x000000051100780c */ /* 0x000fc80003f25270 */
[----:B------:R-:W-:Y:S02]  /*9640*/  SEL R2, RZ, 0x1, P1 ;  /* 0x00000001ff027807 */ /* 0x000fe40000800000 */
[----:B------:R-:W-:Y:S02]  /*9650*/  SEL R17, R17, RZ, P1 ;  /* 0x000000ff11117207 */ /* 0x000fe40000800000 */
[----:B------:R-:W-:-:S03]  /*9660*/  LOP3.LUT R8, R5, R2, RZ, 0x3c, !PT ;  /* 0x0000000205087212 */ /* 0x000fc600078e3cff */
[----:B------:R-:W-:Y:S01]  /*9670*/  IMAD R7, R17, 0x8, R0 ;  /* 0x0000000811077824 */ /* 0x000fe200078e0200 */
[----:B------:R-:W-:Y:S01]  /*9680*/  SHF.L.U32 R4, R8, 0x1f, RZ ;  /* 0x0000001f08047819 */ /* 0x000fe200000006ff */
[----:B0-----:R-:W-:Y:S06]  /*9690*/  @!P0 BRA `(.L_x_191) ;  /* 0x0000000400088947 */ /* 0x001fec0003800000 */
.L_x_203:
[----:B------:R-:W1:Y:S01]  /*96a0*/  SYNCS.PHASECHK.TRANS64.TRYWAIT P0, [R7+URZ], R4 ;  /* 0x00000004070075a7 */ /* 0x000e62000800017f */
[----:B------:R-:W-:-:S05]  /*96b0*/  VIADD R2, R17, 0x1 ;  /* 0x0000000111027836 */ /* 0x000fca0000000000 */
[----:B------:R-:W-:-:S04]  /*96c0*/  ISETP.NE.AND P1, PT, R2, 0x5, PT ;  /* 0x000000050200780c */ /* 0x000fc80003f25270 */
[----:B0-----:R-:W-:Y:S02]  /*96d0*/  SEL R3, RZ, 0x1, P1 ;  /* 0x00000001ff037807 */ /* 0x001fe40000800000 */
[----:B------:R-:W-:Y:S02]  /*96e0*/  SEL R9, R2, RZ, P1 ;  /* 0x000000ff02097207 */ /* 0x000fe40000800000 */
[----:B------:R-:W-:-:S03]  /*96f0*/  LOP3.LUT R8, R8, R3, RZ, 0x3c, !PT ;  /* 0x0000000308087212 */ /* 0x000fc600078e3cff */
[----:B------:R-:W-:Y:S01]  /*9700*/  IMAD R10, R9, 0x8, R0 ;  /* 0x00000008090a7824 */ /* 0x000fe200078e0200 */
[----:B------:R-:W-:Y:S01]  /*9710*/  SHF.L.U32 R5, R8, 0x1f, RZ ;  /* 0x0000001f08057819 */ /* 0x000fe200000006ff */
[----:B-1----:R-:W-:Y:S06]  /*9720*/  @!P0 BRA `(.L_x_192) ;  /* 0x0000000000f88947 */ /* 0x002fec0003800000 */
.L_x_204:
[----:B------:R-:W1:Y:S01]  /*9730*/  SYNCS.PHASECHK.TRANS64.TRYWAIT P0, [R10+URZ], R5 ;  /* 0x000000050a0075a7 */ /* 0x000e62000800017f */
[----:B------:R-:W-:-:S05]  /*9740*/  VIADD R2, R9, 0x1 ;  /* 0x0000000109027836 */ /* 0x000fca0000000000 */
[----:B------:R-:W-:-:S04]  /*9750*/  ISETP.NE.AND P1, PT, R2, 0x5, PT ;  /* 0x000000050200780c */ /* 0x000fc80003f25270 */
[----:B------:R-:W-:Y:S02]  /*9760*/  SEL R3, RZ, 0x1, P1 ;  /* 0x00000001ff037807 */ /* 0x000fe40000800000 */
[----:B0-----:R-:W-:Y:S02]  /*9770*/  SEL R7, R2, RZ, P1 ;  /* 0x000000ff02077207 */ /* 0x001fe40000800000 */
[----:B------:R-:W-:-:S03]  /*9780*/  LOP3.LUT R9, R8, R3, RZ, 0x3c, !PT ;  /* 0x0000000308097212 */ /* 0x000fc600078e3cff */
[----:B------:R-:W-:Y:S01]  /*9790*/  IMAD R11, R7, 0x8, R0 ;  /* 0x00000008070b7824 */ /* 0x000fe200078e0200 */
[----:B------:R-:W-:Y:S01]  /*97a0*/  SHF.L.U32 R6, R9, 0x1f, RZ ;  /* 0x0000001f09067819 */ /* 0x000fe200000006ff */
[----:B-1----:R-:W-:Y:S06]  /*97b0*/  @!P0 BRA `(.L_x_193) ;  /* 0x0000000000e88947 */ /* 0x002fec0003800000 */
.L_x_205:
[----:B------:R-:W1:Y:S01]  /*97c0*/  SYNCS.PHASECHK.TRANS64.TRYWAIT P0, [R11+URZ], R6 ;  /* 0x000000060b0075a7 */ /* 0x000e62000800017f */
[----:B------:R-:W-:-:S05]  /*97d0*/  VIADD R2, R7, 0x1 ;  /* 0x0000000107027836 */ /* 0x000fca0000000000 */
[----:B------:R-:W-:-:S04]  /*97e0*/  ISETP.NE.AND P1, PT, R2, 0x5, PT ;  /* 0x000000050200780c */ /* 0x000fc80003f25270 */
[----:B------:R-:W-:Y:S02]  /*97f0*/  SEL R4, RZ, 0x1, P1 ;  /* 0x00000001ff047807 */ /* 0x000fe40000800000 */
[----:B------:R-:W-:Y:S02]  /*9800*/  SEL R3, R2, RZ, P1 ;  /* 0x000000ff02037207 */ /* 0x000fe40000800000 */
[----:B------:R-:W-:Y:S01]  /*9810*/  LOP3.LUT R4, R9, R4, RZ, 0x3c, !PT ;  /* 0x0000000409047212 */ /* 0x000fe200078e3cff */
[----:B-1----:R-:W-:Y:S06]  /*9820*/  @!P0 BRA `(.L_x_194) ;  /* 0x0000000000e08947 */ /* 0x002fec0003800000 */
.L_x_206:
[----:B------:R-:W-:Y:S01]  /*9830*/  IMAD R3, R3, 0x8, R0 ;  /* 0x0000000803037824 */ /* 0x000fe200078e0200 */
[----:B------:R-:W-:-:S07]  /*9840*/  SHF.L.U32 R0, R4, 0x1f, RZ ;  /* 0x0000001f04007819 */ /* 0x000fce00000006ff */
.L_x_195:
[----:B--2---:R2:W3:Y:S02]  /*9850*/  SYNCS.PHASECHK.TRANS64.TRYWAIT P0, [R3+URZ], R0 ;  /* 0x00000000030075a7 */ /* 0x0044e4000800017f */
[----:B---3--:R-:W-:Y:S05]  /*9860*/  @!P0 NANOSLEEP.SYNCS 0x989680 ;  /* 0x009896800000895d */ /* 0x008fea0003900000 */
[----:B------:R-:W3:Y:S02]  /*9870*/  @!P0 SYNCS.PHASECHK.TRANS64 P0, [R3+URZ], R0 ;  /* 0x00000000030085a7 */ /* 0x000ee4000800007f */
[----:B---3--:R-:W-:Y:S05]  /*9880*/  @!P0 BRA `(.L_x_195) ;  /* 0xfffffffc00f08947 */ /* 0x008fea000383ffff */
.L_x_189:
[----:B------:R-:W-:Y:S05]  /*9890*/  BSYNC B0 ;  /* 0x0000000000007941 */ /* 0x000fea0003800000 */
.L_x_188:
[----:B------:R-:W-:Y:S05]  /*98a0*/  EXIT ;  /* 0x000000000000794d */ /* 0x000fea0003800000 */
.L_x_21:
[----:B-1----:R-:W-:-:S04]  /*98b0*/  IMAD.U32 R12, RZ, RZ, UR6 ;  /* 0x00000006ff0c7e24 */ /* 0x002fc8000f8e00ff */
[----:B------:R1:W4:Y:S03]  /*98c0*/  SYNCS.PHASECHK.TRANS64.TRYWAIT P1, [R12+URZ], R11 ;  /* 0x0000000b0c0075a7 */ /* 0x000326000802017f */
[----:B----4-:R-:W-:Y:S05]  /*98d0*/  @!P1 NANOSLEEP.SYNCS 0x989680 ;  /* 0x009896800000995d */ /* 0x010fea0003900000 */
[----:B------:R-:W4:Y:S02]  /*98e0*/  @!P1 SYNCS.PHASECHK.TRANS64 P1, [R12+URZ], R11 ;  /* 0x0000000b0c0095a7 */ /* 0x000f24000802007f */
[----:B----4-:R-:W-:Y:S05]  /*98f0*/  @!P1 BRA `(.L_x_21) ;  /* 0xfffffffc00ec9947 */ /* 0x010fea000383ffff */
[----:B------:R-:W-:Y:S05]  /*9900*/  BRA `(.L_x_20) ;  /* 0xffffff7c00a07947 */ /* 0x000fea000383ffff */
.L_x_27:
[----:B-1----:R-:W-:-:S04]  /*9910*/  IMAD.U32 R14, RZ, RZ, UR13 ;  /* 0x0000000dff0e7e24 */ /* 0x002fc8000f8e00ff */
[----:B------:R1:W4:Y:S03]  /*9920*/  SYNCS.PHASECHK.TRANS64.TRYWAIT P1, [R14+URZ], R13 ;  /* 0x0000000d0e0075a7 */ /* 0x000326000802017f */
[----:B----4-:R-:W-:Y:S05]  /*9930*/  @!P1 NANOSLEEP.SYNCS 0x989680 ;  /* 0x009896800000995d */ /* 0x010fea0003900000 */
[----:B------:R-:W4:Y:S02]  /*9940*/  @!P1 SYNCS.PHASECHK.TRANS64 P1, [R14+URZ], R13 ;  /* 0x0000000d0e0095a7 */ /* 0x000f24000802007f */
[----:B----4-:R-:W-:Y:S05]  /*9950*/  @!P1 BRA `(.L_x_27) ;  /* 0xfffffffc00ec9947 */ /* 0x010fea000383ffff */
[----:B------:R-:W-:Y:S05]  /*9960*/  BRA `(.L_x_26) ;  /* 0xffffff8800507947 */ /* 0x000fea000383ffff */
.L_x_176:
[----:B------:R-:W-:Y:S01]  /*9970*/  BSSY B1, `(.L_x_196) ;  /* 0x0000006000017945 */ /* 0x000fe20003800000 */
[----:B------:R-:W-:-:S07]  /*9980*/  IMAD.MOV.U32 R6, RZ, RZ, -0x1 ;  /* 0xffffffffff067424 */ /* 0x000fce00078e00ff */
[----:B------:R-:W-:Y:S05]  /*9990*/  WARPSYNC.COLLECTIVE R6, `(.L_x_197) ;  /* 0x00000000060c7348 */ /* 0x000fea0003c00000 */
[----:B------:R-:W-:Y:S02]  /*99a0*/  ELECT P0, UR62, PT ;  /* 0x00000000003e782f */ /* 0x000fe40003800000 */
[----:B------:R-:W-:Y:S01]  /*99b0*/  MOV R6, UR62 ;  /* 0x0000003e00067c02 */ /* 0x000fe20008000f00 */
[----:B------:R-:W-:Y:S10]  /*99c0*/  ENDCOLLECTIVE ;  /* 0x000000000000791b */ /* 0x000ff40003800000 */
.L_x_197:
[----:B------:R-:W-:Y:S05]  /*99d0*/  BSYNC B1 ;  /* 0x0000000000017941 */ /* 0x000fea0003800000 */
.L_x_196:
[----:B------:R-:W-:Y:S05]  /*99e0*/  BRA `(.L_x_198) ;  /* 0xfffffff000187947 */ /* 0x000fea000383ffff */
.L_x_179:
[----:B0-----:R0:W1:Y:S02]  /*99f0*/  SYNCS.PHASECHK.TRANS64.TRYWAIT P0, [R18+URZ+0x28], R9 ;  /* 0x00002809120075a7 */ /* 0x001064000800017f */
[----:B-1----:R-:W-:Y:S05]  /*9a00*/  @!P0 NANOSLEEP.SYNCS 0x989680 ;  /* 0x009896800000895d */ /* 0x002fea0003900000 */
[----:B------:R-:W1:Y:S02]  /*9a10*/  @!P0 SYNCS.PHASECHK.TRANS64 P0, [R18+URZ+0x28], R9 ;  /* 0x00002809120085a7 */ /* 0x000e64000800007f */
[----:B-1----:R-:W-:Y:S05]  /*9a20*/  @!P0 BRA `(.L_x_179) ;  /* 0xfffffffc00f08947 */ /* 0x002fea000383ffff */
[----:B------:R-:W-:Y:S05]  /*9a30*/  BRA `(.L_x_199) ;  /* 0xfffffff000587947 */ /* 0x000fea000383ffff */
.L_x_187:
[----:B------:R-:W-:Y:S01]  /*9a40*/  BSSY B0, `(.L_x_200) ;  /* 0x0000006000007945 */ /* 0x000fe20003800000 */
[----:B------:R-:W-:-:S07]  /*9a50*/  IMAD.MOV.U32 R6, RZ, RZ, -0x1 ;  /* 0xffffffffff067424 */ /* 0x000fce00078e00ff */
[----:B------:R-:W-:Y:S05]  /*9a60*/  WARPSYNC.COLLECTIVE R6, `(.L_x_201) ;  /* 0x00000000060c7348 */ /* 0x000fea0003c00000 */
[----:B------:R-:W-:Y:S02]  /*9a70*/  ELECT P0, UR62, PT ;  /* 0x00000000003e782f */ /* 0x000fe40003800000 */
[----:B------:R-:W-:Y:S01]  /*9a80*/  MOV R6, UR62 ;  /* 0x0000003e00067c02 */ /* 0x000fe20008000f00 */
[----:B------:R-:W-:Y:S10]  /*9a90*/  ENDCOLLECTIVE ;  /* 0x000000000000791b */ /* 0x000ff40003800000 */
.L_x_201:
[----:B------:R-:W-:Y:S05]  /*9aa0*/  BSYNC B0 ;  /* 0x0000000000007941 */ /* 0x000fea0003800000 */
.L_x_200:
[----:B------:R-:W-:Y:S05]  /*9ab0*/  BRA `(.L_x_202) ;  /* 0xfffffff800a47947 */ /* 0x000fea000383ffff */
.L_x_191:
[----:B0-----:R0:W1:Y:S02]  /*9ac0*/  SYNCS.PHASECHK.TRANS64.TRYWAIT P0, [R6+URZ], R3 ;  /* 0x00000003060075a7 */ /* 0x001064000800017f */
[----:B-1----:R-:W-:Y:S05]  /*9ad0*/  @!P0 NANOSLEEP.SYNCS 0x989680 ;  /* 0x009896800000895d */ /* 0x002fea0003900000 */
[----:B------:R-:W1:Y:S02]  /*9ae0*/  @!P0 SYNCS.PHASECHK.TRANS64 P0, [R6+URZ], R3 ;  /* 0x00000003060085a7 */ /* 0x000e64000800007f */
[----:B-1----:R-:W-:Y:S05]  /*9af0*/  @!P0 BRA `(.L_x_191) ;  /* 0xfffffffc00f08947 */ /* 0x002fea000383ffff */
[----:B------:R-:W-:Y:S05]  /*9b00*/  BRA `(.L_x_203) ;  /* 0xfffffff800e47947 */ /* 0x000fea000383ffff */
.L_x_192:
[----:B0-----:R0:W1:Y:S02]  /*9b10*/  SYNCS.PHASECHK.TRANS64.TRYWAIT P0, [R7+URZ], R4 ;  /* 0x00000004070075a7 */ /* 0x001064000800017f */
[----:B-1----:R-:W-:Y:S05]  /*9b20*/  @!P0 NANOSLEEP.SYNCS 0x989680 ;  /* 0x009896800000895d */ /* 0x002fea0003900000 */
[----:B------:R-:W1:Y:S02]  /*9b30*/  @!P0 SYNCS.PHASECHK.TRANS64 P0, [R7+URZ], R4 ;  /* 0x00000004070085a7 */ /* 0x000e64000800007f */
[----:B-1----:R-:W-:Y:S05]  /*9b40*/  @!P0 BRA `(.L_x_192) ;  /* 0xfffffffc00f08947 */ /* 0x002fea000383ffff */
[----:B------:R-:W-:Y:S05]  /*9b50*/  BRA `(.L_x_204) ;  /* 0xfffffff800f47947 */ /* 0x000fea000383ffff */
.L_x_193:
[----:B0-----:R0:W1:Y:S02]  /*9b60*/  SYNCS.PHASECHK.TRANS64.TRYWAIT P0, [R10+URZ], R5 ;  /* 0x000000050a0075a7 */ /* 0x001064000800017f */
[----:B-1----:R-:W-:Y:S05]  /*9b70*/  @!P0 NANOSLEEP.SYNCS 0x989680 ;  /* 0x009896800000895d */ /* 0x002fea0003900000 */
[----:B------:R-:W1:Y:S02]  /*9b80*/  @!P0 SYNCS.PHASECHK.TRANS64 P0, [R10+URZ], R5 ;  /* 0x000000050a0085a7 */ /* 0x000e64000800007f */
[----:B-1----:R-:W-:Y:S05]  /*9b90*/  @!P0 BRA `(.L_x_193) ;  /* 0xfffffffc00f08947 */ /* 0x002fea000383ffff */
[----:B------:R-:W-:Y:S05]  /*9ba0*/  BRA `(.L_x_205) ;  /* 0xfffffffc00047947 */ /* 0x000fea000383ffff */
.L_x_194:
[----:B-1----:R1:W2:Y:S02]  /*9bb0*/  SYNCS.PHASECHK.TRANS64.TRYWAIT P0, [R11+URZ], R6 ;  /* 0x000000060b0075a7 */ /* 0x0022a4000800017f */
[----:B--2---:R-:W-:Y:S05]  /*9bc0*/  @!P0 NANOSLEEP.SYNCS 0x989680 ;  /* 0x009896800000895d */ /* 0x004fea0003900000 */
[----:B------:R-:W2:Y:S02]  /*9bd0*/  @!P0 SYNCS.PHASECHK.TRANS64 P0, [R11+URZ], R6 ;  /* 0x000000060b0085a7 */ /* 0x000ea4000800007f */
[----:B--2---:R-:W-:Y:S05]  /*9be0*/  @!P0 BRA `(.L_x_194) ;  /* 0xfffffffc00f08947 */ /* 0x004fea000383ffff */
[----:B------:R-:W-:Y:S05]  /*9bf0*/  BRA `(.L_x_206) ;  /* 0xfffffffc000c7947 */ /* 0x000fea000383ffff */
.L_x_207:
[----:B------:R-:W-:-:S00]  /*9c00*/  BRA `(.L_x_207) ;  /* 0xfffffffc00fc7947 */ /* 0x000fc0000383ffff */
[----:B------:R-:W-:-:S00]  /*9c10*/  NOP ;  /* 0x0000000000007918 */ /* 0x000fc00000000000 */
        /* <DEDUP_REMOVED lines=14> */
.L_x_208:


//--------------------- .nv.shared._ZN7cutlass13device_kernelINS_4gemm6kernel13GemmUniversalIN4cute5tupleIJiiiiEEENS1_10collective13CollectiveMmaINS1_37MainloopSm90TmaGmmaWarpSpecializedFP8ILi5ENS5_IJNS4_1CILi1EEENSA_ILi2EEESB_EEENS1_35KernelTmaWarpSpecializedCooperativeEEENS5_IJNSA_ILi256EEENSA_ILi64EEENSA_ILi128EEEEEENS_12float_e5m2_tENS5_IJlSB_lEEESK_SL_NS4_8TiledMMAINS4_8MMA_AtomIJNS4_4SM904GMMA30MMA_64x64x32_F32E5M2E5M2_SS_TNILNSP_7ScaleInE1ELSR_1EEEEEENS4_6LayoutINS5_IJSC_SB_SB_EEENS5_IJSB_NSA_ILi0EEESW_EEEEENS5_IJNS4_10UnderscoreESZ_SZ_EEEEENS4_23SM90_TMA_LOAD_MULTICASTENS4_14ComposedLayoutINS4_7SwizzleILi3ELi4ELi3EEENS4_18smem_ptr_flag_bitsILi8EEENSU_INS5_IJNSA_ILi8EEESI_EEENS5_IJSI_SB_EEEEEEEvNS4_8identityENS4_13SM90_TMA_LOADES1C_vS1D_EENS_8epilogue10collective6detail29Sm90TmaWarpSpecializedAdapterINS1H_15DefaultEpilogueISK_SL_SL_NS1G_6thread17LinearCombinationISK_Li1EffLNS1L_9ScaleType4KindE0ELNS_15FloatRoundStyleE2ESK_EENS1_15EpilogueDefaultEEEEEvvEEEEvNT_6ParamsE --------------------------
	.section	.nv.shared._ZN7cutlass13device_kernelINS_4gemm6kernel13GemmUniversalIN4cute5tupleIJiiiiEEENS1_10collective13CollectiveMmaINS1_37MainloopSm90TmaGmmaWarpSpecializedFP8ILi5ENS5_IJNS4_1CILi1EEENSA_ILi2EEESB_EEENS1_35KernelTmaWarpSpecializedCooperativeEEENS5_IJNSA_ILi256EEENSA_ILi64EEENSA_ILi128EEEEEENS_12float_e5m2_tENS5_IJlSB_lEEESK_SL_NS4_8TiledMMAINS4_8MMA_AtomIJNS4_4SM904GMMA30MMA_64x64x32_F32E5M2E5M2_SS_TNILNSP_7ScaleInE1ELSR_1EEEEEENS4_6LayoutINS5_IJSC_SB_SB_EEENS5_IJSB_NSA_ILi0EEESW_EEEEENS5_IJNS4_10UnderscoreESZ_SZ_EEEEENS4_23SM90_TMA_LOAD_MULTICASTENS4_14ComposedLayoutINS4_7SwizzleILi3ELi4ELi3EEENS4_18smem_ptr_flag_bitsILi8EEENSU_INS5_IJNSA_ILi8EEESI_EEENS5_IJSI_SB_EEEEEEEvNS4_8identityENS4_13SM90_TMA_LOADES1C_vS1D_EENS_8epilogue10collective6detail29Sm90TmaWarpSpecializedAdapterINS1H_15DefaultEpilogueISK_SL_SL_NS1G_6thread17LinearCombinationISK_Li1EffLNS1L_9ScaleType4KindE0ELNS_15FloatRoundStyleE2ESK_EENS1_15EpilogueDefaultEEEEEvvEEEEvNT_6ParamsE,"aw",@nobits
	.sectionflags	@""
	.align	16
	.zero		1024


//--------------------- .nv.shared.reserved.0     --------------------------
	.section	.nv.shared.reserved.0,"aw",@nobits
	.weak		__nv_reservedSMEM_offset_0_alias
	.size		__nv_reservedSMEM_offset_0_alias, 0, 0
	.other		__nv_reservedSMEM_offset_0_alias,@"STO_CUDA_RESERVED_SHARED STV_DEFAULT"
__nv_reservedSMEM_offset_0_alias:
	.zero		0


//--------------------- .nv.global                --------------------------
	.section	.nv.global,"aw",@nobits
.nv.global:
	.type		_ZN39_INTERNAL_ce0d0f39_4_k_cu_0be30f46_48444cute1_E,@object
	.size		_ZN39_INTERNAL_ce0d0f39_4_k_cu_0be30f46_48444cute1_E,(_ZN39_INTERNAL_ce0d0f39_4_k_cu_0be30f46_48444cuda3std3__45__cpo6cbeginE - _ZN39_INTERNAL_ce0d0f39_4_k_cu_0be30f46_48444cute1_E)
_ZN39_INTERNAL_ce0d0f39_4_k_cu_0be30f46_48444cute1_E:
	.zero		1
	.type		_ZN39_INTERNAL_ce0d0f39_4_k_cu_0be30f46_48444cuda3std3__45__cpo6cbeginE,@object
	.size		_ZN39_INTERNAL_ce0d0f39_4_k_cu_0be30f46_48444cuda3std3__45__cpo6cbeginE,(_ZN39_INTERNAL_ce0d0f39_4_k_cu_0be30f46_48444cuda3std3__48in_placeE - _ZN39_INTERNAL_ce0d0f39_4_k_cu_0be30f46_48444cuda3std3__45__cpo6cbeginE)
_ZN39_INTERNAL_ce0d0f39_4_k_cu_0be30f46_48444cuda3std3__45__cpo6cbeginE:
	.zero		1
	.type		_ZN39_INTERNAL_ce0d0f39_4_k_cu_0be30f46_48444cuda3std3__48in_placeE,@object
	.size		_ZN39_INTERNAL_ce0d0f39_4_k_cu_0be30f46_48444cuda3std3__48in_placeE,(_ZN39_INTERNAL_ce0d0f39_4_k_cu_0be30f46_48444cuda3std6ranges3__45__cpo9iter_moveE - _ZN39_INTERNAL_ce0d0f39_4_k_cu_0be30f46_48444cuda3std3__48in_placeE)
_ZN39_INTERNAL_ce0d0f39_4_k_cu_0be30f46_48444cuda3std3__48in_placeE:
	.zero		1
	.type		_ZN39_INTERNAL_ce0d0f39_4_k_cu_0be30f46_48444cuda3std6ranges3__45__cpo9iter_moveE,@object
	.size		_ZN39_INTERNAL_ce0d0f39_4_k_cu_0be30f46_48444cuda3std6ranges3__45__cpo9iter_moveE,(_ZN39_INTERNAL_ce0d0f39_4_k_cu_0be30f46_48444cuda3std3__45__cpo5beginE - _ZN39_INTERNAL_ce0d0f39_4_k_cu_0be30f46_48444cuda3std6ranges3__45__cpo9iter_moveE)
_ZN39_INTERNAL_ce0d0f39_4_k_cu_0be30f46_48444cuda3std6ranges3__45__cpo9iter_moveE:
	.zero		1
	.type		_ZN39_INTERNAL_ce0d0f39_4_k_cu_0be30f46_48444cuda3std3__45__cpo5beginE,@object
	.size		_ZN39_INTERNAL_ce0d0f39_4_k_cu_0be30f46_48444cuda3std3__45__cpo5beginE,(_ZN39_INTERNAL_ce0d0f39_4_k_cu_0be30f46_48444cuda3std3__441_GLOBAL__N__ce0d0f39_4_k_cu_0be30f46_48446ignoreE - _ZN39_INTERNAL_ce0d0f39_4_k_cu_0be30f46_48444cuda3std3__45__cpo5beginE)
_ZN39_INTERNAL_ce0d0f39_4_k_cu_0be30f46_48444cuda3std3__45__cpo5beginE:
	.zero		1
	.type		_ZN39_INTERNAL_ce0d0f39_4_k_cu_0be30f46_48444cuda3std3__441_GLOBAL__N__ce0d0f39_4_k_cu_0be30f46_48446ignoreE,@object
	.size		_ZN39_INTERNAL_ce0d0f39_4_k_cu_0be30f46_48444cuda3std3__441_GLOBAL__N__ce0d0f39_4_k_cu_0be30f46_48446ignoreE,(_ZN39_INTERNAL_ce0d0f39_4_k_cu_0be30f46_48444cute7productE - _ZN39_INTERNAL_ce0d0f39_4_k_cu_0be30f46_48444cuda3std3__441_GLOBAL__N__ce0d0f39_4_k_cu_0be30f46_48446ignoreE)
_ZN39_INTERNAL_ce0d0f39_4_k_cu_0be30f46_48444cuda3std3__441_GLOBAL__N__ce0d0f39_4_k_cu_0be30f46_48446ignoreE:
	.zero		1
	.type		_ZN39_INTERNAL_ce0d0f39_4_k_cu_0be30f46_48444cute7productE,@object
	.size		_ZN39_INTERNAL_ce0d0f39_4_k_cu_0be30f46_48444cute7productE,(_ZN39_INTERNAL_ce0d0f39_4_k_cu_0be30f46_48444cuda3std3__45__cpo3endE - _ZN39_INTERNAL_ce0d0f39_4_k_cu_0be30f46_48444cute7productE)
_ZN39_INTERNAL_ce0d0f39_4_k_cu_0be30f46_48444cute7productE:
	.zero		1
	.type		_ZN39_INTERNAL_ce0d0f39_4_k_cu_0be30f46_48444cuda3std3__45__cpo3endE,@object
	.size		_ZN39_INTERNAL_ce0d0f39_4_k_cu_0be30f46_48444cuda3std3__45__cpo3endE,(_ZN39_INTERNAL_ce0d0f39_4_k_cu_0be30f46_48444cuda3std3__419piecewise_constructE - _ZN39_INTERNAL_ce0d0f39_4_k_cu_0be30f46_48444cuda3std3__45__cpo3endE)
_ZN39_INTERNAL_ce0d0f39_4_k_cu_0be30f46_48444cuda3std3__45__cpo3endE:
	.zero		1
	.type		_ZN39_INTERNAL_ce0d0f39_4_k_cu_0be30f46_48444cuda3std3__419piecewise_constructE,@object
	.size		_ZN39_INTERNAL_ce0d0f39_4_k_cu_0be30f46_48444cuda3std3__419piecewise_constructE,(_ZN39_INTERNAL_ce0d0f39_4_k_cu_0be30f46_48444cuda3std3__45__cpo4cendE - _ZN39_INTERNAL_ce0d0f39_4_k_cu_0be30f46_48444cuda3std3__419piecewise_constructE)
_ZN39_INTERNAL_ce0d0f39_4_k_cu_0be30f46_48444cuda3std3__419piecewise_constructE:
	.zero		1
	.type		_ZN39_INTERNAL_ce0d0f39_4_k_cu_0be30f46_48444cuda3std3__45__cpo4cendE,@object
	.size		_ZN39_INTERNAL_ce0d0f39_4_k_cu_0be30f46_48444cuda3std3__45__cpo4cendE,(_ZN39_INTERNAL_ce0d0f39_4_k_cu_0be30f46_48444cuda3std6ranges3__45__cpo4swapE - _ZN39_INTERNAL_ce0d0f39_4_k_cu_0be30f46_48444cuda3std3__45__cpo4cendE)
_ZN39_INTERNAL_ce0d0f39_4_k_cu_0be30f46_48444cuda3std3__45__cpo4cendE:
	.zero		1
	.type		_ZN39_INTERNAL_ce0d0f39_4_k_cu_0be30f46_48444cuda3std6ranges3__45__cpo4swapE,@object
	.size		_ZN39_INTERNAL_ce0d0f39_4_k_cu_0be30f46_48444cuda3std6ranges3__45__cpo4swapE,(.L_7 - _ZN39_INTERNAL_ce0d0f39_4_k_cu_0be30f46_48444cuda3std6ranges3__45__cpo4swapE)
_ZN39_INTERNAL_ce0d0f39_4_k_cu_0be30f46_48444cuda3std6ranges3__45__cpo4swapE:
	.zero		1
.L_7:


//--------------------- .nv.constant0._ZN7cutlass13device_kernelINS_4gemm6kernel13GemmUniversalIN4cute5tupleIJiiiiEEENS1_10collective13CollectiveMmaINS1_37MainloopSm90TmaGmmaWarpSpecializedFP8ILi5ENS5_IJNS4_1CILi1EEENSA_ILi2EEESB_EEENS1_35KernelTmaWarpSpecializedCooperativeEEENS5_IJNSA_ILi256EEENSA_ILi64EEENSA_ILi128EEEEEENS_12float_e5m2_tENS5_IJlSB_lEEESK_SL_NS4_8TiledMMAINS4_8MMA_AtomIJNS4_4SM904GMMA30MMA_64x64x32_F32E5M2E5M2_SS_TNILNSP_7ScaleInE1ELSR_1EEEEEENS4_6LayoutINS5_IJSC_SB_SB_EEENS5_IJSB_NSA_ILi0EEESW_EEEEENS5_IJNS4_10UnderscoreESZ_SZ_EEEEENS4_23SM90_TMA_LOAD_MULTICASTENS4_14ComposedLayoutINS4_7SwizzleILi3ELi4ELi3EEENS4_18smem_ptr_flag_bitsILi8EEENSU_INS5_IJNSA_ILi8EEESI_EEENS5_IJSI_SB_EEEEEEEvNS4_8identityENS4_13SM90_TMA_LOADES1C_vS1D_EENS_8epilogue10collective6detail29Sm90TmaWarpSpecializedAdapterINS1H_15DefaultEpilogueISK_SL_SL_NS1G_6thread17LinearCombinationISK_Li1EffLNS1L_9ScaleType4KindE0ELNS_15FloatRoundStyleE2ESK_EENS1_15EpilogueDefaultEEEEEvvEEEEvNT_6ParamsE --------------------------
	.section	.nv.constant0._ZN7cutlass13device_kernelINS_4gemm6kernel13GemmUniversalIN4cute5tupleIJiiiiEEENS1_10collective13CollectiveMmaINS1_37MainloopSm90TmaGmmaWarpSpecializedFP8ILi5ENS5_IJNS4_1CILi1EEENSA_ILi2EEESB_EEENS1_35KernelTmaWarpSpecializedCooperativeEEENS5_IJNSA_ILi256EEENSA_ILi64EEENSA_ILi128EEEEEENS_12float_e5m2_tENS5_IJlSB_lEEESK_SL_NS4_8TiledMMAINS4_8MMA_AtomIJNS4_4SM904GMMA30MMA_64x64x32_F32E5M2E5M2_SS_TNILNSP_7ScaleInE1ELSR_1EEEEEENS4_6LayoutINS5_IJSC_SB_SB_EEENS5_IJSB_NSA_ILi0EEESW_EEEEENS5_IJNS4_10UnderscoreESZ_SZ_EEEEENS4_23SM90_TMA_LOAD_MULTICASTENS4_14ComposedLayoutINS4_7SwizzleILi3ELi4ELi3EEENS4_18smem_ptr_flag_bitsILi8EEENSU_INS5_IJNSA_ILi8EEESI_EEENS5_IJSI_SB_EEEEEEEvNS4_8identityENS4_13SM90_TMA_LOADES1C_vS1D_EENS_8epilogue10collective6detail29Sm90TmaWarpSpecializedAdapterINS1H_15DefaultEpilogueISK_SL_SL_NS1G_6thread17LinearCombinationISK_Li1EffLNS1L_9ScaleType4KindE0ELNS_15FloatRoundStyleE2ESK_EENS1_15EpilogueDefaultEEEEEvvEEEEvNT_6ParamsE,"a",@progbits
	.sectionflags	@""
	.align	4
.nv.constant0._ZN7cutlass13device_kernelINS_4gemm6kernel13GemmUniversalIN4cute5tupleIJiiiiEEENS1_10collective13CollectiveMmaINS1_37MainloopSm90TmaGmmaWarpSpecializedFP8ILi5ENS5_IJNS4_1CILi1EEENSA_ILi2EEESB_EEENS1_35KernelTmaWarpSpecializedCooperativeEEENS5_IJNSA_ILi256EEENSA_ILi64EEENSA_ILi128EEEEEENS_12float_e5m2_tENS5_IJlSB_lEEESK_SL_NS4_8TiledMMAINS4_8MMA_AtomIJNS4_4SM904GMMA30MMA_64x64x32_F32E5M2E5M2_SS_TNILNSP_7ScaleInE1ELSR_1EEEEEENS4_6LayoutINS5_IJSC_SB_SB_EEENS5_IJSB_NSA_ILi0EEESW_EEEEENS5_IJNS4_10UnderscoreESZ_SZ_EEEEENS4_23SM90_TMA_LOAD_MULTICASTENS4_14ComposedLayoutINS4_7SwizzleILi3ELi4ELi3EEENS4_18smem_ptr_flag_bitsILi8EEENSU_INS5_IJNSA_ILi8EEESI_EEENS5_IJSI_SB_EEEEEEEvNS4_8identityENS4_13SM90_TMA_LOADES1C_vS1D_EENS_8epilogue10collective6detail29Sm90TmaWarpSpecializedAdapterINS1H_15DefaultEpilogueISK_SL_SL_NS1G_6thread17LinearCombinationISK_Li1EffLNS1L_9ScaleType4KindE0ELNS_15FloatRoundStyleE2ESK_EENS1_15EpilogueDefaultEEEEEvvEEEEvNT_6ParamsE:
	.zero		1664


//--------------------- SYMBOLS --------------------------

	.type		.nv.reservedSmem.offset0,@object
	.size		.nv.reservedSmem.offset0,0x4
